//
// Generated by NVIDIA NVVM Compiler
//
// Compiler Build ID: CL-36424714
// Cuda compilation tools, release 13.0, V13.0.88
// Based on NVVM 20.0.0
//

.version 9.0
.target sm_100
.address_size 64

	// .globl	_Z16reduceSinglePassILj1024EEvPiS0_PKij
.global .align 4 .u32 retirementCount;
// _ZZ16reduceSinglePassILj1024EEvPiS0_PKijE9lastBlock has been demoted
// _ZZ16reduceSinglePassILj512EEvPiS0_PKijE9lastBlock has been demoted
// _ZZ16reduceSinglePassILj256EEvPiS0_PKijE9lastBlock has been demoted
// _ZZ16reduceSinglePassILj128EEvPiS0_PKijE9lastBlock has been demoted
// _ZZ16reduceSinglePassILj64EEvPiS0_PKijE9lastBlock has been demoted
// _ZZ16reduceSinglePassILj32EEvPiS0_PKijE9lastBlock has been demoted
// _ZZ16reduceSinglePassILj16EEvPiS0_PKijE9lastBlock has been demoted
// _ZZ16reduceSinglePassILj8EEvPiS0_PKijE9lastBlock has been demoted
// _ZZ16reduceSinglePassILj4EEvPiS0_PKijE9lastBlock has been demoted
// _ZZ16reduceSinglePassILj2EEvPiS0_PKijE9lastBlock has been demoted
// _ZZ16reduceSinglePassILj1EEvPiS0_PKijE9lastBlock has been demoted
.extern .shared .align 16 .b8 sPartials[];

.visible .entry _Z16reduceSinglePassILj1024EEvPiS0_PKij(
	.param .u64 .ptr .align 1 _Z16reduceSinglePassILj1024EEvPiS0_PKij_param_0,
	.param .u64 .ptr .align 1 _Z16reduceSinglePassILj1024EEvPiS0_PKij_param_1,
	.param .u64 .ptr .align 1 _Z16reduceSinglePassILj1024EEvPiS0_PKij_param_2,
	.param .u32 _Z16reduceSinglePassILj1024EEvPiS0_PKij_param_3
)
{
	.reg .pred 	%p<39>;
	.reg .b16 	%rs<3>;
	.reg .b32 	%r<217>;
	.reg .b64 	%rd<100>;
	// demoted variable
	.shared .align 1 .u8 _ZZ16reduceSinglePassILj1024EEvPiS0_PKijE9lastBlock;
	ld.param.u64 	%rd58, [_Z16reduceSinglePassILj1024EEvPiS0_PKij_param_0];
	ld.param.u64 	%rd59, [_Z16reduceSinglePassILj1024EEvPiS0_PKij_param_1];
	ld.param.u64 	%rd60, [_Z16reduceSinglePassILj1024EEvPiS0_PKij_param_2];
	ld.param.u32 	%r26, [_Z16reduceSinglePassILj1024EEvPiS0_PKij_param_3];
	cvta.to.global.u64 	%rd1, %rd60;
	cvta.to.global.u64 	%rd2, %rd58;
	cvta.to.global.u64 	%rd3, %rd59;
	mov.u32 	%r1, %tid.x;
	mov.u32 	%r2, %ctaid.x;
	shl.b32 	%r28, %r2, 10;
	or.b32  	%r3, %r28, %r1;
	setp.ge.u32 	%p1, %r3, %r26;
	mov.b32 	%r207, 0;
	@%p1 bra 	$L__BB0_10;
	cvt.u64.u32 	%rd61, %r26;
	cvt.u64.u32 	%rd89, %r3;
	mov.u32 	%r29, %nctaid.x;
	shl.b32 	%r30, %r29, 10;
	cvt.u64.u32 	%rd5, %r30;
	add.s64 	%rd62, %rd89, %rd5;
	max.u64 	%rd63, %rd62, %rd61;
	setp.lt.u64 	%p2, %rd62, %rd61;
	selp.u64 	%rd6, 1, 0, %p2;
	add.s64 	%rd64, %rd62, %rd6;
	sub.s64 	%rd7, %rd63, %rd64;
	and.b64  	%rd65, %rd7, -4294967296;
	setp.ne.s64 	%p3, %rd65, 0;
	@%p3 bra 	$L__BB0_3;
	cvt.u32.u64 	%r31, %rd5;
	cvt.u32.u64 	%r32, %rd7;
	div.u32 	%r33, %r32, %r31;
	cvt.u64.u32 	%rd85, %r33;
	bra.uni 	$L__BB0_4;
$L__BB0_3:
	div.u64 	%rd85, %rd7, %rd5;
$L__BB0_4:
	add.s64 	%rd66, %rd85, %rd6;
	add.s64 	%rd11, %rd66, 1;
	and.b64  	%rd90, %rd11, 3;
	setp.lt.u64 	%p4, %rd66, 3;
	mov.b32 	%r207, 0;
	@%p4 bra 	$L__BB0_7;
	and.b64  	%rd86, %rd11, -4;
	shl.b64 	%rd14, %rd5, 2;
	shl.b64 	%rd67, %rd89, 2;
	add.s64 	%rd87, %rd1, %rd67;
	shl.b64 	%rd16, %rd5, 4;
	shl.b64 	%rd17, %rd5, 3;
	mul.lo.s64 	%rd18, %rd5, 12;
	mov.b32 	%r207, 0;
$L__BB0_6:
	ld.global.u32 	%r37, [%rd87];
	add.s32 	%r38, %r37, %r207;
	add.s64 	%rd68, %rd87, %rd14;
	ld.global.u32 	%r39, [%rd68];
	add.s32 	%r40, %r39, %r38;
	add.s64 	%rd69, %rd87, %rd17;
	ld.global.u32 	%r41, [%rd69];
	add.s32 	%r42, %r41, %r40;
	add.s64 	%rd70, %rd87, %rd18;
	ld.global.u32 	%r43, [%rd70];
	add.s32 	%r207, %r43, %r42;
	add.s64 	%rd89, %rd89, %rd14;
	add.s64 	%rd87, %rd87, %rd16;
	add.s64 	%rd86, %rd86, -4;
	setp.ne.s64 	%p5, %rd86, 0;
	@%p5 bra 	$L__BB0_6;
$L__BB0_7:
	setp.eq.s64 	%p6, %rd90, 0;
	@%p6 bra 	$L__BB0_10;
	shl.b64 	%rd71, %rd89, 2;
	add.s64 	%rd91, %rd1, %rd71;
	shl.b64 	%rd27, %rd5, 2;
$L__BB0_9:
	.pragma "nounroll";
	ld.global.u32 	%r44, [%rd91];
	add.s32 	%r207, %r44, %r207;
	add.s64 	%rd91, %rd91, %rd27;
	add.s64 	%rd90, %rd90, -1;
	setp.ne.s64 	%p7, %rd90, 0;
	@%p7 bra 	$L__BB0_9;
$L__BB0_10:
	shl.b32 	%r45, %r1, 2;
	mov.u32 	%r46, sPartials;
	add.s32 	%r11, %r46, %r45;
	st.shared.u32 	[%r11], %r207;
	bar.sync 	0;
	mov.u32 	%r12, %nctaid.x;
	setp.ne.s32 	%p8, %r12, 1;
	@%p8 bra 	$L__BB0_22;
	mul.wide.u32 	%rd84, %r2, 4;
	add.s64 	%rd32, %rd2, %rd84;
	setp.gt.u32 	%p33, %r1, 511;
	@%p33 bra 	$L__BB0_13;
	ld.volatile.shared.u32 	%r172, [%r11+2048];
	ld.volatile.shared.u32 	%r173, [%r11];
	add.s32 	%r174, %r173, %r172;
	st.volatile.shared.u32 	[%r11], %r174;
$L__BB0_13:
	bar.sync 	0;
	setp.gt.u32 	%p34, %r1, 255;
	@%p34 bra 	$L__BB0_15;
	ld.volatile.shared.u32 	%r175, [%r11+1024];
	ld.volatile.shared.u32 	%r176, [%r11];
	add.s32 	%r177, %r176, %r175;
	st.volatile.shared.u32 	[%r11], %r177;
$L__BB0_15:
	bar.sync 	0;
	setp.gt.u32 	%p35, %r1, 127;
	@%p35 bra 	$L__BB0_17;
	ld.volatile.shared.u32 	%r178, [%r11+512];
	ld.volatile.shared.u32 	%r179, [%r11];
	add.s32 	%r180, %r179, %r178;
	st.volatile.shared.u32 	[%r11], %r180;
$L__BB0_17:
	bar.sync 	0;
	setp.gt.u32 	%p36, %r1, 63;
	@%p36 bra 	$L__BB0_19;
	ld.volatile.shared.u32 	%r181, [%r11+256];
	ld.volatile.shared.u32 	%r182, [%r11];
	add.s32 	%r183, %r182, %r181;
	st.volatile.shared.u32 	[%r11], %r183;
$L__BB0_19:
	bar.sync 	0;
	setp.gt.u32 	%p37, %r1, 31;
	@%p37 bra 	$L__BB0_61;
	ld.volatile.shared.u32 	%r184, [%r11+128];
	ld.volatile.shared.u32 	%r185, [%r11];
	add.s32 	%r186, %r185, %r184;
	st.volatile.shared.u32 	[%r11], %r186;
	ld.volatile.shared.u32 	%r187, [%r11+64];
	ld.volatile.shared.u32 	%r188, [%r11];
	add.s32 	%r189, %r188, %r187;
	st.volatile.shared.u32 	[%r11], %r189;
	ld.volatile.shared.u32 	%r190, [%r11+32];
	ld.volatile.shared.u32 	%r191, [%r11];
	add.s32 	%r192, %r191, %r190;
	st.volatile.shared.u32 	[%r11], %r192;
	ld.volatile.shared.u32 	%r193, [%r11+16];
	ld.volatile.shared.u32 	%r194, [%r11];
	add.s32 	%r195, %r194, %r193;
	st.volatile.shared.u32 	[%r11], %r195;
	ld.volatile.shared.u32 	%r196, [%r11+8];
	ld.volatile.shared.u32 	%r197, [%r11];
	add.s32 	%r198, %r197, %r196;
	st.volatile.shared.u32 	[%r11], %r198;
	ld.volatile.shared.u32 	%r199, [%r11+4];
	ld.volatile.shared.u32 	%r200, [%r11];
	add.s32 	%r201, %r200, %r199;
	st.volatile.shared.u32 	[%r11], %r201;
	setp.ne.s32 	%p38, %r1, 0;
	@%p38 bra 	$L__BB0_61;
	ld.volatile.shared.u32 	%r202, [sPartials];
	st.global.u32 	[%rd32], %r202;
	bra.uni 	$L__BB0_61;
$L__BB0_22:
	mul.wide.u32 	%rd72, %r2, 4;
	add.s64 	%rd33, %rd3, %rd72;
	setp.gt.u32 	%p9, %r1, 511;
	@%p9 bra 	$L__BB0_24;
	ld.volatile.shared.u32 	%r47, [%r11+2048];
	ld.volatile.shared.u32 	%r48, [%r11];
	add.s32 	%r49, %r48, %r47;
	st.volatile.shared.u32 	[%r11], %r49;
$L__BB0_24:
	bar.sync 	0;
	setp.gt.u32 	%p10, %r1, 255;
	@%p10 bra 	$L__BB0_26;
	ld.volatile.shared.u32 	%r50, [%r11+1024];
	ld.volatile.shared.u32 	%r51, [%r11];
	add.s32 	%r52, %r51, %r50;
	st.volatile.shared.u32 	[%r11], %r52;
$L__BB0_26:
	bar.sync 	0;
	setp.gt.u32 	%p11, %r1, 127;
	@%p11 bra 	$L__BB0_28;
	ld.volatile.shared.u32 	%r53, [%r11+512];
	ld.volatile.shared.u32 	%r54, [%r11];
	add.s32 	%r55, %r54, %r53;
	st.volatile.shared.u32 	[%r11], %r55;
$L__BB0_28:
	bar.sync 	0;
	setp.gt.u32 	%p12, %r1, 63;
	@%p12 bra 	$L__BB0_30;
	ld.volatile.shared.u32 	%r56, [%r11+256];
	ld.volatile.shared.u32 	%r57, [%r11];
	add.s32 	%r58, %r57, %r56;
	st.volatile.shared.u32 	[%r11], %r58;
$L__BB0_30:
	bar.sync 	0;
	setp.gt.u32 	%p13, %r1, 31;
	@%p13 bra 	$L__BB0_33;
	ld.volatile.shared.u32 	%r59, [%r11+128];
	ld.volatile.shared.u32 	%r60, [%r11];
	add.s32 	%r61, %r60, %r59;
	st.volatile.shared.u32 	[%r11], %r61;
	ld.volatile.shared.u32 	%r62, [%r11+64];
	ld.volatile.shared.u32 	%r63, [%r11];
	add.s32 	%r64, %r63, %r62;
	st.volatile.shared.u32 	[%r11], %r64;
	ld.volatile.shared.u32 	%r65, [%r11+32];
	ld.volatile.shared.u32 	%r66, [%r11];
	add.s32 	%r67, %r66, %r65;
	st.volatile.shared.u32 	[%r11], %r67;
	ld.volatile.shared.u32 	%r68, [%r11+16];
	ld.volatile.shared.u32 	%r69, [%r11];
	add.s32 	%r70, %r69, %r68;
	st.volatile.shared.u32 	[%r11], %r70;
	ld.volatile.shared.u32 	%r71, [%r11+8];
	ld.volatile.shared.u32 	%r72, [%r11];
	add.s32 	%r73, %r72, %r71;
	st.volatile.shared.u32 	[%r11], %r73;
	ld.volatile.shared.u32 	%r74, [%r11+4];
	ld.volatile.shared.u32 	%r75, [%r11];
	add.s32 	%r76, %r75, %r74;
	st.volatile.shared.u32 	[%r11], %r76;
	setp.ne.s32 	%p14, %r1, 0;
	@%p14 bra 	$L__BB0_33;
	ld.volatile.shared.u32 	%r77, [sPartials];
	st.global.u32 	[%rd33], %r77;
$L__BB0_33:
	membar.gl;
	setp.ne.s32 	%p15, %r1, 0;
	@%p15 bra 	$L__BB0_35;
	atom.global.add.u32 	%r78, [retirementCount], 1;
	add.s32 	%r79, %r12, -1;
	setp.eq.s32 	%p16, %r78, %r79;
	selp.u16 	%rs1, 1, 0, %p16;
	st.shared.u8 	[_ZZ16reduceSinglePassILj1024EEvPiS0_PKijE9lastBlock], %rs1;
$L__BB0_35:
	bar.sync 	0;
	ld.shared.u8 	%rs2, [_ZZ16reduceSinglePassILj1024EEvPiS0_PKijE9lastBlock];
	setp.eq.s16 	%p17, %rs2, 0;
	@%p17 bra 	$L__BB0_61;
	setp.ge.u32 	%p18, %r1, %r12;
	mov.b32 	%r216, 0;
	@%p18 bra 	$L__BB0_49;
	cvt.u64.u32 	%rd73, %r12;
	cvt.u64.u32 	%rd95, %r1;
	not.b64 	%rd74, %rd95;
	add.s64 	%rd75, %rd74, %rd73;
	shr.u64 	%rd76, %rd75, 10;
	add.s64 	%rd35, %rd76, 1;
	and.b64  	%rd36, %rd35, 15;
	setp.lt.u64 	%p19, %rd75, 15360;
	mov.b32 	%r216, 0;
	@%p19 bra 	$L__BB0_40;
	and.b64  	%rd93, %rd35, 36028797018963952;
	shl.b64 	%rd77, %rd95, 2;
	add.s64 	%rd78, %rd77, %rd3;
	add.s64 	%rd92, %rd78, 32768;
	mov.b32 	%r216, 0;
$L__BB0_39:
	.pragma "nounroll";
	ld.global.u32 	%r84, [%rd92+-32768];
	add.s32 	%r85, %r84, %r216;
	ld.global.u32 	%r86, [%rd92+-28672];
	add.s32 	%r87, %r86, %r85;
	ld.global.u32 	%r88, [%rd92+-24576];
	add.s32 	%r89, %r88, %r87;
	ld.global.u32 	%r90, [%rd92+-20480];
	add.s32 	%r91, %r90, %r89;
	ld.global.u32 	%r92, [%rd92+-16384];
	add.s32 	%r93, %r92, %r91;
	ld.global.u32 	%r94, [%rd92+-12288];
	add.s32 	%r95, %r94, %r93;
	ld.global.u32 	%r96, [%rd92+-8192];
	add.s32 	%r97, %r96, %r95;
	ld.global.u32 	%r98, [%rd92+-4096];
	add.s32 	%r99, %r98, %r97;
	ld.global.u32 	%r100, [%rd92];
	add.s32 	%r101, %r100, %r99;
	ld.global.u32 	%r102, [%rd92+4096];
	add.s32 	%r103, %r102, %r101;
	ld.global.u32 	%r104, [%rd92+8192];
	add.s32 	%r105, %r104, %r103;
	ld.global.u32 	%r106, [%rd92+12288];
	add.s32 	%r107, %r106, %r105;
	ld.global.u32 	%r108, [%rd92+16384];
	add.s32 	%r109, %r108, %r107;
	ld.global.u32 	%r110, [%rd92+20480];
	add.s32 	%r111, %r110, %r109;
	ld.global.u32 	%r112, [%rd92+24576];
	add.s32 	%r113, %r112, %r111;
	ld.global.u32 	%r114, [%rd92+28672];
	add.s32 	%r216, %r114, %r113;
	add.s64 	%rd95, %rd95, 16384;
	add.s64 	%rd93, %rd93, -16;
	add.s64 	%rd92, %rd92, 65536;
	setp.ne.s64 	%p20, %rd93, 0;
	@%p20 bra 	$L__BB0_39;
$L__BB0_40:
	setp.eq.s64 	%p21, %rd36, 0;
	@%p21 bra 	$L__BB0_49;
	and.b64  	%rd46, %rd35, 7;
	setp.lt.u64 	%p22, %rd36, 8;
	@%p22 bra 	$L__BB0_43;
	shl.b64 	%rd79, %rd95, 2;
	add.s64 	%rd80, %rd3, %rd79;
	ld.global.u32 	%r116, [%rd80];
	add.s32 	%r117, %r116, %r216;
	ld.global.u32 	%r118, [%rd80+4096];
	add.s32 	%r119, %r118, %r117;
	ld.global.u32 	%r120, [%rd80+8192];
	add.s32 	%r121, %r120, %r119;
	ld.global.u32 	%r122, [%rd80+12288];
	add.s32 	%r123, %r122, %r121;
	ld.global.u32 	%r124, [%rd80+16384];
	add.s32 	%r125, %r124, %r123;
	ld.global.u32 	%r126, [%rd80+20480];
	add.s32 	%r127, %r126, %r125;
	ld.global.u32 	%r128, [%rd80+24576];
	add.s32 	%r129, %r128, %r127;
	ld.global.u32 	%r130, [%rd80+28672];
	add.s32 	%r216, %r130, %r129;
	add.s64 	%rd95, %rd95, 8192;
$L__BB0_43:
	setp.eq.s64 	%p23, %rd46, 0;
	@%p23 bra 	$L__BB0_49;
	and.b64  	%rd49, %rd35, 3;
	setp.lt.u64 	%p24, %rd46, 4;
	@%p24 bra 	$L__BB0_46;
	shl.b64 	%rd81, %rd95, 2;
	add.s64 	%rd82, %rd3, %rd81;
	ld.global.u32 	%r132, [%rd82];
	add.s32 	%r133, %r132, %r216;
	ld.global.u32 	%r134, [%rd82+4096];
	add.s32 	%r135, %r134, %r133;
	ld.global.u32 	%r136, [%rd82+8192];
	add.s32 	%r137, %r136, %r135;
	ld.global.u32 	%r138, [%rd82+12288];
	add.s32 	%r216, %r138, %r137;
	add.s64 	%rd95, %rd95, 4096;
$L__BB0_46:
	setp.eq.s64 	%p25, %rd49, 0;
	@%p25 bra 	$L__BB0_49;
	shl.b64 	%rd83, %rd95, 2;
	add.s64 	%rd99, %rd3, %rd83;
	neg.s64 	%rd98, %rd49;
$L__BB0_48:
	.pragma "nounroll";
	ld.global.u32 	%r139, [%rd99];
	add.s32 	%r216, %r139, %r216;
	add.s64 	%rd99, %rd99, 4096;
	add.s64 	%rd98, %rd98, 1;
	setp.ne.s64 	%p26, %rd98, 0;
	@%p26 bra 	$L__BB0_48;
$L__BB0_49:
	setp.gt.u32 	%p27, %r1, 511;
	st.shared.u32 	[%r11], %r216;
	bar.sync 	0;
	@%p27 bra 	$L__BB0_51;
	ld.volatile.shared.u32 	%r140, [%r11+2048];
	ld.volatile.shared.u32 	%r141, [%r11];
	add.s32 	%r142, %r141, %r140;
	st.volatile.shared.u32 	[%r11], %r142;
$L__BB0_51:
	setp.gt.u32 	%p28, %r1, 255;
	bar.sync 	0;
	@%p28 bra 	$L__BB0_53;
	ld.volatile.shared.u32 	%r143, [%r11+1024];
	ld.volatile.shared.u32 	%r144, [%r11];
	add.s32 	%r145, %r144, %r143;
	st.volatile.shared.u32 	[%r11], %r145;
$L__BB0_53:
	setp.gt.u32 	%p29, %r1, 127;
	bar.sync 	0;
	@%p29 bra 	$L__BB0_55;
	ld.volatile.shared.u32 	%r146, [%r11+512];
	ld.volatile.shared.u32 	%r147, [%r11];
	add.s32 	%r148, %r147, %r146;
	st.volatile.shared.u32 	[%r11], %r148;
$L__BB0_55:
	setp.gt.u32 	%p30, %r1, 63;
	bar.sync 	0;
	@%p30 bra 	$L__BB0_57;
	ld.volatile.shared.u32 	%r149, [%r11+256];
	ld.volatile.shared.u32 	%r150, [%r11];
	add.s32 	%r151, %r150, %r149;
	st.volatile.shared.u32 	[%r11], %r151;
$L__BB0_57:
	setp.gt.u32 	%p31, %r1, 31;
	bar.sync 	0;
	@%p31 bra 	$L__BB0_60;
	setp.ne.s32 	%p32, %r1, 0;
	ld.volatile.shared.u32 	%r152, [%r11+128];
	ld.volatile.shared.u32 	%r153, [%r11];
	add.s32 	%r154, %r153, %r152;
	st.volatile.shared.u32 	[%r11], %r154;
	ld.volatile.shared.u32 	%r155, [%r11+64];
	ld.volatile.shared.u32 	%r156, [%r11];
	add.s32 	%r157, %r156, %r155;
	st.volatile.shared.u32 	[%r11], %r157;
	ld.volatile.shared.u32 	%r158, [%r11+32];
	ld.volatile.shared.u32 	%r159, [%r11];
	add.s32 	%r160, %r159, %r158;
	st.volatile.shared.u32 	[%r11], %r160;
	ld.volatile.shared.u32 	%r161, [%r11+16];
	ld.volatile.shared.u32 	%r162, [%r11];
	add.s32 	%r163, %r162, %r161;
	st.volatile.shared.u32 	[%r11], %r163;
	ld.volatile.shared.u32 	%r164, [%r11+8];
	ld.volatile.shared.u32 	%r165, [%r11];
	add.s32 	%r166, %r165, %r164;
	st.volatile.shared.u32 	[%r11], %r166;
	ld.volatile.shared.u32 	%r167, [%r11+4];
	ld.volatile.shared.u32 	%r168, [%r11];
	add.s32 	%r169, %r168, %r167;
	st.volatile.shared.u32 	[%r11], %r169;
	@%p32 bra 	$L__BB0_60;
	ld.volatile.shared.u32 	%r170, [sPartials];
	st.global.u32 	[%rd2], %r170;
$L__BB0_60:
	mov.b32 	%r171, 0;
	st.global.u32 	[retirementCount], %r171;
$L__BB0_61:
	ret;

}
	// .globl	_Z16reduceSinglePassILj512EEvPiS0_PKij
.visible .entry _Z16reduceSinglePassILj512EEvPiS0_PKij(
	.param .u64 .ptr .align 1 _Z16reduceSinglePassILj512EEvPiS0_PKij_param_0,
	.param .u64 .ptr .align 1 _Z16reduceSinglePassILj512EEvPiS0_PKij_param_1,
	.param .u64 .ptr .align 1 _Z16reduceSinglePassILj512EEvPiS0_PKij_param_2,
	.param .u32 _Z16reduceSinglePassILj512EEvPiS0_PKij_param_3
)
{
	.reg .pred 	%p<36>;
	.reg .b16 	%rs<3>;
	.reg .b32 	%r<208>;
	.reg .b64 	%rd<100>;
	// demoted variable
	.shared .align 1 .u8 _ZZ16reduceSinglePassILj512EEvPiS0_PKijE9lastBlock;
	ld.param.u64 	%rd58, [_Z16reduceSinglePassILj512EEvPiS0_PKij_param_0];
	ld.param.u64 	%rd59, [_Z16reduceSinglePassILj512EEvPiS0_PKij_param_1];
	ld.param.u64 	%rd60, [_Z16reduceSinglePassILj512EEvPiS0_PKij_param_2];
	ld.param.u32 	%r26, [_Z16reduceSinglePassILj512EEvPiS0_PKij_param_3];
	cvta.to.global.u64 	%rd1, %rd60;
	cvta.to.global.u64 	%rd2, %rd58;
	cvta.to.global.u64 	%rd3, %rd59;
	mov.u32 	%r1, %tid.x;
	mov.u32 	%r2, %ctaid.x;
	shl.b32 	%r28, %r2, 9;
	add.s32 	%r3, %r28, %r1;
	setp.ge.u32 	%p1, %r3, %r26;
	mov.b32 	%r198, 0;
	@%p1 bra 	$L__BB1_10;
	cvt.u64.u32 	%rd61, %r26;
	cvt.u64.u32 	%rd89, %r3;
	mov.u32 	%r29, %nctaid.x;
	shl.b32 	%r30, %r29, 9;
	cvt.u64.u32 	%rd5, %r30;
	add.s64 	%rd62, %rd5, %rd89;
	max.u64 	%rd63, %rd62, %rd61;
	setp.lt.u64 	%p2, %rd62, %rd61;
	selp.u64 	%rd6, 1, 0, %p2;
	add.s64 	%rd64, %rd62, %rd6;
	sub.s64 	%rd7, %rd63, %rd64;
	and.b64  	%rd65, %rd7, -4294967296;
	setp.ne.s64 	%p3, %rd65, 0;
	@%p3 bra 	$L__BB1_3;
	cvt.u32.u64 	%r31, %rd5;
	cvt.u32.u64 	%r32, %rd7;
	div.u32 	%r33, %r32, %r31;
	cvt.u64.u32 	%rd85, %r33;
	bra.uni 	$L__BB1_4;
$L__BB1_3:
	div.u64 	%rd85, %rd7, %rd5;
$L__BB1_4:
	add.s64 	%rd66, %rd85, %rd6;
	add.s64 	%rd11, %rd66, 1;
	and.b64  	%rd90, %rd11, 3;
	setp.lt.u64 	%p4, %rd66, 3;
	mov.b32 	%r198, 0;
	@%p4 bra 	$L__BB1_7;
	and.b64  	%rd86, %rd11, -4;
	shl.b64 	%rd14, %rd5, 2;
	shl.b64 	%rd67, %rd89, 2;
	add.s64 	%rd87, %rd1, %rd67;
	shl.b64 	%rd16, %rd5, 4;
	shl.b64 	%rd17, %rd5, 3;
	mul.lo.s64 	%rd18, %rd5, 12;
	mov.b32 	%r198, 0;
$L__BB1_6:
	ld.global.u32 	%r37, [%rd87];
	add.s32 	%r38, %r37, %r198;
	add.s64 	%rd68, %rd87, %rd14;
	ld.global.u32 	%r39, [%rd68];
	add.s32 	%r40, %r39, %r38;
	add.s64 	%rd69, %rd87, %rd17;
	ld.global.u32 	%r41, [%rd69];
	add.s32 	%r42, %r41, %r40;
	add.s64 	%rd70, %rd87, %rd18;
	ld.global.u32 	%r43, [%rd70];
	add.s32 	%r198, %r43, %r42;
	add.s64 	%rd89, %rd89, %rd14;
	add.s64 	%rd87, %rd87, %rd16;
	add.s64 	%rd86, %rd86, -4;
	setp.ne.s64 	%p5, %rd86, 0;
	@%p5 bra 	$L__BB1_6;
$L__BB1_7:
	setp.eq.s64 	%p6, %rd90, 0;
	@%p6 bra 	$L__BB1_10;
	shl.b64 	%rd71, %rd89, 2;
	add.s64 	%rd91, %rd1, %rd71;
	shl.b64 	%rd27, %rd5, 2;
$L__BB1_9:
	.pragma "nounroll";
	ld.global.u32 	%r44, [%rd91];
	add.s32 	%r198, %r44, %r198;
	add.s64 	%rd91, %rd91, %rd27;
	add.s64 	%rd90, %rd90, -1;
	setp.ne.s64 	%p7, %rd90, 0;
	@%p7 bra 	$L__BB1_9;
$L__BB1_10:
	shl.b32 	%r45, %r1, 2;
	mov.u32 	%r46, sPartials;
	add.s32 	%r11, %r46, %r45;
	st.shared.u32 	[%r11], %r198;
	bar.sync 	0;
	mov.u32 	%r12, %nctaid.x;
	setp.ne.s32 	%p8, %r12, 1;
	@%p8 bra 	$L__BB1_20;
	mul.wide.u32 	%rd84, %r2, 4;
	add.s64 	%rd32, %rd2, %rd84;
	setp.gt.u32 	%p31, %r1, 255;
	@%p31 bra 	$L__BB1_13;
	ld.volatile.shared.u32 	%r166, [%r11+1024];
	ld.volatile.shared.u32 	%r167, [%r11];
	add.s32 	%r168, %r167, %r166;
	st.volatile.shared.u32 	[%r11], %r168;
$L__BB1_13:
	bar.sync 	0;
	setp.gt.u32 	%p32, %r1, 127;
	@%p32 bra 	$L__BB1_15;
	ld.volatile.shared.u32 	%r169, [%r11+512];
	ld.volatile.shared.u32 	%r170, [%r11];
	add.s32 	%r171, %r170, %r169;
	st.volatile.shared.u32 	[%r11], %r171;
$L__BB1_15:
	bar.sync 	0;
	setp.gt.u32 	%p33, %r1, 63;
	@%p33 bra 	$L__BB1_17;
	ld.volatile.shared.u32 	%r172, [%r11+256];
	ld.volatile.shared.u32 	%r173, [%r11];
	add.s32 	%r174, %r173, %r172;
	st.volatile.shared.u32 	[%r11], %r174;
$L__BB1_17:
	bar.sync 	0;
	setp.gt.u32 	%p34, %r1, 31;
	@%p34 bra 	$L__BB1_55;
	ld.volatile.shared.u32 	%r175, [%r11+128];
	ld.volatile.shared.u32 	%r176, [%r11];
	add.s32 	%r177, %r176, %r175;
	st.volatile.shared.u32 	[%r11], %r177;
	ld.volatile.shared.u32 	%r178, [%r11+64];
	ld.volatile.shared.u32 	%r179, [%r11];
	add.s32 	%r180, %r179, %r178;
	st.volatile.shared.u32 	[%r11], %r180;
	ld.volatile.shared.u32 	%r181, [%r11+32];
	ld.volatile.shared.u32 	%r182, [%r11];
	add.s32 	%r183, %r182, %r181;
	st.volatile.shared.u32 	[%r11], %r183;
	ld.volatile.shared.u32 	%r184, [%r11+16];
	ld.volatile.shared.u32 	%r185, [%r11];
	add.s32 	%r186, %r185, %r184;
	st.volatile.shared.u32 	[%r11], %r186;
	ld.volatile.shared.u32 	%r187, [%r11+8];
	ld.volatile.shared.u32 	%r188, [%r11];
	add.s32 	%r189, %r188, %r187;
	st.volatile.shared.u32 	[%r11], %r189;
	ld.volatile.shared.u32 	%r190, [%r11+4];
	ld.volatile.shared.u32 	%r191, [%r11];
	add.s32 	%r192, %r191, %r190;
	st.volatile.shared.u32 	[%r11], %r192;
	setp.ne.s32 	%p35, %r1, 0;
	@%p35 bra 	$L__BB1_55;
	ld.volatile.shared.u32 	%r193, [sPartials];
	st.global.u32 	[%rd32], %r193;
	bra.uni 	$L__BB1_55;
$L__BB1_20:
	mul.wide.u32 	%rd72, %r2, 4;
	add.s64 	%rd33, %rd3, %rd72;
	setp.gt.u32 	%p9, %r1, 255;
	@%p9 bra 	$L__BB1_22;
	ld.volatile.shared.u32 	%r47, [%r11+1024];
	ld.volatile.shared.u32 	%r48, [%r11];
	add.s32 	%r49, %r48, %r47;
	st.volatile.shared.u32 	[%r11], %r49;
$L__BB1_22:
	bar.sync 	0;
	setp.gt.u32 	%p10, %r1, 127;
	@%p10 bra 	$L__BB1_24;
	ld.volatile.shared.u32 	%r50, [%r11+512];
	ld.volatile.shared.u32 	%r51, [%r11];
	add.s32 	%r52, %r51, %r50;
	st.volatile.shared.u32 	[%r11], %r52;
$L__BB1_24:
	bar.sync 	0;
	setp.gt.u32 	%p11, %r1, 63;
	@%p11 bra 	$L__BB1_26;
	ld.volatile.shared.u32 	%r53, [%r11+256];
	ld.volatile.shared.u32 	%r54, [%r11];
	add.s32 	%r55, %r54, %r53;
	st.volatile.shared.u32 	[%r11], %r55;
$L__BB1_26:
	bar.sync 	0;
	setp.gt.u32 	%p12, %r1, 31;
	@%p12 bra 	$L__BB1_29;
	ld.volatile.shared.u32 	%r56, [%r11+128];
	ld.volatile.shared.u32 	%r57, [%r11];
	add.s32 	%r58, %r57, %r56;
	st.volatile.shared.u32 	[%r11], %r58;
	ld.volatile.shared.u32 	%r59, [%r11+64];
	ld.volatile.shared.u32 	%r60, [%r11];
	add.s32 	%r61, %r60, %r59;
	st.volatile.shared.u32 	[%r11], %r61;
	ld.volatile.shared.u32 	%r62, [%r11+32];
	ld.volatile.shared.u32 	%r63, [%r11];
	add.s32 	%r64, %r63, %r62;
	st.volatile.shared.u32 	[%r11], %r64;
	ld.volatile.shared.u32 	%r65, [%r11+16];
	ld.volatile.shared.u32 	%r66, [%r11];
	add.s32 	%r67, %r66, %r65;
	st.volatile.shared.u32 	[%r11], %r67;
	ld.volatile.shared.u32 	%r68, [%r11+8];
	ld.volatile.shared.u32 	%r69, [%r11];
	add.s32 	%r70, %r69, %r68;
	st.volatile.shared.u32 	[%r11], %r70;
	ld.volatile.shared.u32 	%r71, [%r11+4];
	ld.volatile.shared.u32 	%r72, [%r11];
	add.s32 	%r73, %r72, %r71;
	st.volatile.shared.u32 	[%r11], %r73;
	setp.ne.s32 	%p13, %r1, 0;
	@%p13 bra 	$L__BB1_29;
	ld.volatile.shared.u32 	%r74, [sPartials];
	st.global.u32 	[%rd33], %r74;
$L__BB1_29:
	membar.gl;
	setp.ne.s32 	%p14, %r1, 0;
	@%p14 bra 	$L__BB1_31;
	atom.global.add.u32 	%r75, [retirementCount], 1;
	add.s32 	%r76, %r12, -1;
	setp.eq.s32 	%p15, %r75, %r76;
	selp.u16 	%rs1, 1, 0, %p15;
	st.shared.u8 	[_ZZ16reduceSinglePassILj512EEvPiS0_PKijE9lastBlock], %rs1;
$L__BB1_31:
	bar.sync 	0;
	ld.shared.u8 	%rs2, [_ZZ16reduceSinglePassILj512EEvPiS0_PKijE9lastBlock];
	setp.eq.s16 	%p16, %rs2, 0;
	@%p16 bra 	$L__BB1_55;
	setp.ge.u32 	%p17, %r1, %r12;
	mov.b32 	%r207, 0;
	@%p17 bra 	$L__BB1_45;
	cvt.u64.u32 	%rd73, %r12;
	cvt.u64.u32 	%rd95, %r1;
	not.b64 	%rd74, %rd95;
	add.s64 	%rd75, %rd74, %rd73;
	shr.u64 	%rd76, %rd75, 9;
	add.s64 	%rd35, %rd76, 1;
	and.b64  	%rd36, %rd35, 15;
	setp.lt.u64 	%p18, %rd75, 7680;
	mov.b32 	%r207, 0;
	@%p18 bra 	$L__BB1_36;
	and.b64  	%rd93, %rd35, 72057594037927920;
	shl.b64 	%rd77, %rd95, 2;
	add.s64 	%rd78, %rd77, %rd3;
	add.s64 	%rd92, %rd78, 16384;
	mov.b32 	%r207, 0;
$L__BB1_35:
	.pragma "nounroll";
	ld.global.u32 	%r81, [%rd92+-16384];
	add.s32 	%r82, %r81, %r207;
	ld.global.u32 	%r83, [%rd92+-14336];
	add.s32 	%r84, %r83, %r82;
	ld.global.u32 	%r85, [%rd92+-12288];
	add.s32 	%r86, %r85, %r84;
	ld.global.u32 	%r87, [%rd92+-10240];
	add.s32 	%r88, %r87, %r86;
	ld.global.u32 	%r89, [%rd92+-8192];
	add.s32 	%r90, %r89, %r88;
	ld.global.u32 	%r91, [%rd92+-6144];
	add.s32 	%r92, %r91, %r90;
	ld.global.u32 	%r93, [%rd92+-4096];
	add.s32 	%r94, %r93, %r92;
	ld.global.u32 	%r95, [%rd92+-2048];
	add.s32 	%r96, %r95, %r94;
	ld.global.u32 	%r97, [%rd92];
	add.s32 	%r98, %r97, %r96;
	ld.global.u32 	%r99, [%rd92+2048];
	add.s32 	%r100, %r99, %r98;
	ld.global.u32 	%r101, [%rd92+4096];
	add.s32 	%r102, %r101, %r100;
	ld.global.u32 	%r103, [%rd92+6144];
	add.s32 	%r104, %r103, %r102;
	ld.global.u32 	%r105, [%rd92+8192];
	add.s32 	%r106, %r105, %r104;
	ld.global.u32 	%r107, [%rd92+10240];
	add.s32 	%r108, %r107, %r106;
	ld.global.u32 	%r109, [%rd92+12288];
	add.s32 	%r110, %r109, %r108;
	ld.global.u32 	%r111, [%rd92+14336];
	add.s32 	%r207, %r111, %r110;
	add.s64 	%rd95, %rd95, 8192;
	add.s64 	%rd93, %rd93, -16;
	add.s64 	%rd92, %rd92, 32768;
	setp.ne.s64 	%p19, %rd93, 0;
	@%p19 bra 	$L__BB1_35;
$L__BB1_36:
	setp.eq.s64 	%p20, %rd36, 0;
	@%p20 bra 	$L__BB1_45;
	and.b64  	%rd46, %rd35, 7;
	setp.lt.u64 	%p21, %rd36, 8;
	@%p21 bra 	$L__BB1_39;
	shl.b64 	%rd79, %rd95, 2;
	add.s64 	%rd80, %rd3, %rd79;
	ld.global.u32 	%r113, [%rd80];
	add.s32 	%r114, %r113, %r207;
	ld.global.u32 	%r115, [%rd80+2048];
	add.s32 	%r116, %r115, %r114;
	ld.global.u32 	%r117, [%rd80+4096];
	add.s32 	%r118, %r117, %r116;
	ld.global.u32 	%r119, [%rd80+6144];
	add.s32 	%r120, %r119, %r118;
	ld.global.u32 	%r121, [%rd80+8192];
	add.s32 	%r122, %r121, %r120;
	ld.global.u32 	%r123, [%rd80+10240];
	add.s32 	%r124, %r123, %r122;
	ld.global.u32 	%r125, [%rd80+12288];
	add.s32 	%r126, %r125, %r124;
	ld.global.u32 	%r127, [%rd80+14336];
	add.s32 	%r207, %r127, %r126;
	add.s64 	%rd95, %rd95, 4096;
$L__BB1_39:
	setp.eq.s64 	%p22, %rd46, 0;
	@%p22 bra 	$L__BB1_45;
	and.b64  	%rd49, %rd35, 3;
	setp.lt.u64 	%p23, %rd46, 4;
	@%p23 bra 	$L__BB1_42;
	shl.b64 	%rd81, %rd95, 2;
	add.s64 	%rd82, %rd3, %rd81;
	ld.global.u32 	%r129, [%rd82];
	add.s32 	%r130, %r129, %r207;
	ld.global.u32 	%r131, [%rd82+2048];
	add.s32 	%r132, %r131, %r130;
	ld.global.u32 	%r133, [%rd82+4096];
	add.s32 	%r134, %r133, %r132;
	ld.global.u32 	%r135, [%rd82+6144];
	add.s32 	%r207, %r135, %r134;
	add.s64 	%rd95, %rd95, 2048;
$L__BB1_42:
	setp.eq.s64 	%p24, %rd49, 0;
	@%p24 bra 	$L__BB1_45;
	shl.b64 	%rd83, %rd95, 2;
	add.s64 	%rd99, %rd3, %rd83;
	neg.s64 	%rd98, %rd49;
$L__BB1_44:
	.pragma "nounroll";
	ld.global.u32 	%r136, [%rd99];
	add.s32 	%r207, %r136, %r207;
	add.s64 	%rd99, %rd99, 2048;
	add.s64 	%rd98, %rd98, 1;
	setp.ne.s64 	%p25, %rd98, 0;
	@%p25 bra 	$L__BB1_44;
$L__BB1_45:
	setp.gt.u32 	%p26, %r1, 255;
	st.shared.u32 	[%r11], %r207;
	bar.sync 	0;
	@%p26 bra 	$L__BB1_47;
	ld.volatile.shared.u32 	%r137, [%r11+1024];
	ld.volatile.shared.u32 	%r138, [%r11];
	add.s32 	%r139, %r138, %r137;
	st.volatile.shared.u32 	[%r11], %r139;
$L__BB1_47:
	setp.gt.u32 	%p27, %r1, 127;
	bar.sync 	0;
	@%p27 bra 	$L__BB1_49;
	ld.volatile.shared.u32 	%r140, [%r11+512];
	ld.volatile.shared.u32 	%r141, [%r11];
	add.s32 	%r142, %r141, %r140;
	st.volatile.shared.u32 	[%r11], %r142;
$L__BB1_49:
	setp.gt.u32 	%p28, %r1, 63;
	bar.sync 	0;
	@%p28 bra 	$L__BB1_51;
	ld.volatile.shared.u32 	%r143, [%r11+256];
	ld.volatile.shared.u32 	%r144, [%r11];
	add.s32 	%r145, %r144, %r143;
	st.volatile.shared.u32 	[%r11], %r145;
$L__BB1_51:
	setp.gt.u32 	%p29, %r1, 31;
	bar.sync 	0;
	@%p29 bra 	$L__BB1_54;
	setp.ne.s32 	%p30, %r1, 0;
	ld.volatile.shared.u32 	%r146, [%r11+128];
	ld.volatile.shared.u32 	%r147, [%r11];
	add.s32 	%r148, %r147, %r146;
	st.volatile.shared.u32 	[%r11], %r148;
	ld.volatile.shared.u32 	%r149, [%r11+64];
	ld.volatile.shared.u32 	%r150, [%r11];
	add.s32 	%r151, %r150, %r149;
	st.volatile.shared.u32 	[%r11], %r151;
	ld.volatile.shared.u32 	%r152, [%r11+32];
	ld.volatile.shared.u32 	%r153, [%r11];
	add.s32 	%r154, %r153, %r152;
	st.volatile.shared.u32 	[%r11], %r154;
	ld.volatile.shared.u32 	%r155, [%r11+16];
	ld.volatile.shared.u32 	%r156, [%r11];
	add.s32 	%r157, %r156, %r155;
	st.volatile.shared.u32 	[%r11], %r157;
	ld.volatile.shared.u32 	%r158, [%r11+8];
	ld.volatile.shared.u32 	%r159, [%r11];
	add.s32 	%r160, %r159, %r158;
	st.volatile.shared.u32 	[%r11], %r160;
	ld.volatile.shared.u32 	%r161, [%r11+4];
	ld.volatile.shared.u32 	%r162, [%r11];
	add.s32 	%r163, %r162, %r161;
	st.volatile.shared.u32 	[%r11], %r163;
	@%p30 bra 	$L__BB1_54;
	ld.volatile.shared.u32 	%r164, [sPartials];
	st.global.u32 	[%rd2], %r164;
$L__BB1_54:
	mov.b32 	%r165, 0;
	st.global.u32 	[retirementCount], %r165;
$L__BB1_55:
	ret;

}
	// .globl	_Z16reduceSinglePassILj256EEvPiS0_PKij
.visible .entry _Z16reduceSinglePassILj256EEvPiS0_PKij(
	.param .u64 .ptr .align 1 _Z16reduceSinglePassILj256EEvPiS0_PKij_param_0,
	.param .u64 .ptr .align 1 _Z16reduceSinglePassILj256EEvPiS0_PKij_param_1,
	.param .u64 .ptr .align 1 _Z16reduceSinglePassILj256EEvPiS0_PKij_param_2,
	.param .u32 _Z16reduceSinglePassILj256EEvPiS0_PKij_param_3
)
{
	.reg .pred 	%p<33>;
	.reg .b16 	%rs<3>;
	.reg .b32 	%r<199>;
	.reg .b64 	%rd<100>;
	// demoted variable
	.shared .align 1 .u8 _ZZ16reduceSinglePassILj256EEvPiS0_PKijE9lastBlock;
	ld.param.u64 	%rd58, [_Z16reduceSinglePassILj256EEvPiS0_PKij_param_0];
	ld.param.u64 	%rd59, [_Z16reduceSinglePassILj256EEvPiS0_PKij_param_1];
	ld.param.u64 	%rd60, [_Z16reduceSinglePassILj256EEvPiS0_PKij_param_2];
	ld.param.u32 	%r26, [_Z16reduceSinglePassILj256EEvPiS0_PKij_param_3];
	cvta.to.global.u64 	%rd1, %rd60;
	cvta.to.global.u64 	%rd2, %rd58;
	cvta.to.global.u64 	%rd3, %rd59;
	mov.u32 	%r1, %tid.x;
	mov.u32 	%r2, %ctaid.x;
	shl.b32 	%r28, %r2, 8;
	add.s32 	%r3, %r28, %r1;
	setp.ge.u32 	%p1, %r3, %r26;
	mov.b32 	%r189, 0;
	@%p1 bra 	$L__BB2_10;
	cvt.u64.u32 	%rd61, %r26;
	cvt.u64.u32 	%rd89, %r3;
	mov.u32 	%r29, %nctaid.x;
	shl.b32 	%r30, %r29, 8;
	cvt.u64.u32 	%rd5, %r30;
	add.s64 	%rd62, %rd5, %rd89;
	max.u64 	%rd63, %rd62, %rd61;
	setp.lt.u64 	%p2, %rd62, %rd61;
	selp.u64 	%rd6, 1, 0, %p2;
	add.s64 	%rd64, %rd62, %rd6;
	sub.s64 	%rd7, %rd63, %rd64;
	and.b64  	%rd65, %rd7, -4294967296;
	setp.ne.s64 	%p3, %rd65, 0;
	@%p3 bra 	$L__BB2_3;
	cvt.u32.u64 	%r31, %rd5;
	cvt.u32.u64 	%r32, %rd7;
	div.u32 	%r33, %r32, %r31;
	cvt.u64.u32 	%rd85, %r33;
	bra.uni 	$L__BB2_4;
$L__BB2_3:
	div.u64 	%rd85, %rd7, %rd5;
$L__BB2_4:
	add.s64 	%rd66, %rd85, %rd6;
	add.s64 	%rd11, %rd66, 1;
	and.b64  	%rd90, %rd11, 3;
	setp.lt.u64 	%p4, %rd66, 3;
	mov.b32 	%r189, 0;
	@%p4 bra 	$L__BB2_7;
	and.b64  	%rd86, %rd11, -4;
	shl.b64 	%rd14, %rd5, 2;
	shl.b64 	%rd67, %rd89, 2;
	add.s64 	%rd87, %rd1, %rd67;
	shl.b64 	%rd16, %rd5, 4;
	shl.b64 	%rd17, %rd5, 3;
	mul.lo.s64 	%rd18, %rd5, 12;
	mov.b32 	%r189, 0;
$L__BB2_6:
	ld.global.u32 	%r37, [%rd87];
	add.s32 	%r38, %r37, %r189;
	add.s64 	%rd68, %rd87, %rd14;
	ld.global.u32 	%r39, [%rd68];
	add.s32 	%r40, %r39, %r38;
	add.s64 	%rd69, %rd87, %rd17;
	ld.global.u32 	%r41, [%rd69];
	add.s32 	%r42, %r41, %r40;
	add.s64 	%rd70, %rd87, %rd18;
	ld.global.u32 	%r43, [%rd70];
	add.s32 	%r189, %r43, %r42;
	add.s64 	%rd89, %rd89, %rd14;
	add.s64 	%rd87, %rd87, %rd16;
	add.s64 	%rd86, %rd86, -4;
	setp.ne.s64 	%p5, %rd86, 0;
	@%p5 bra 	$L__BB2_6;
$L__BB2_7:
	setp.eq.s64 	%p6, %rd90, 0;
	@%p6 bra 	$L__BB2_10;
	shl.b64 	%rd71, %rd89, 2;
	add.s64 	%rd91, %rd1, %rd71;
	shl.b64 	%rd27, %rd5, 2;
$L__BB2_9:
	.pragma "nounroll";
	ld.global.u32 	%r44, [%rd91];
	add.s32 	%r189, %r44, %r189;
	add.s64 	%rd91, %rd91, %rd27;
	add.s64 	%rd90, %rd90, -1;
	setp.ne.s64 	%p7, %rd90, 0;
	@%p7 bra 	$L__BB2_9;
$L__BB2_10:
	shl.b32 	%r45, %r1, 2;
	mov.u32 	%r46, sPartials;
	add.s32 	%r11, %r46, %r45;
	st.shared.u32 	[%r11], %r189;
	bar.sync 	0;
	mov.u32 	%r12, %nctaid.x;
	setp.ne.s32 	%p8, %r12, 1;
	@%p8 bra 	$L__BB2_18;
	mul.wide.u32 	%rd84, %r2, 4;
	add.s64 	%rd32, %rd2, %rd84;
	setp.gt.u32 	%p29, %r1, 127;
	@%p29 bra 	$L__BB2_13;
	ld.volatile.shared.u32 	%r160, [%r11+512];
	ld.volatile.shared.u32 	%r161, [%r11];
	add.s32 	%r162, %r161, %r160;
	st.volatile.shared.u32 	[%r11], %r162;
$L__BB2_13:
	bar.sync 	0;
	setp.gt.u32 	%p30, %r1, 63;
	@%p30 bra 	$L__BB2_15;
	ld.volatile.shared.u32 	%r163, [%r11+256];
	ld.volatile.shared.u32 	%r164, [%r11];
	add.s32 	%r165, %r164, %r163;
	st.volatile.shared.u32 	[%r11], %r165;
$L__BB2_15:
	bar.sync 	0;
	setp.gt.u32 	%p31, %r1, 31;
	@%p31 bra 	$L__BB2_49;
	ld.volatile.shared.u32 	%r166, [%r11+128];
	ld.volatile.shared.u32 	%r167, [%r11];
	add.s32 	%r168, %r167, %r166;
	st.volatile.shared.u32 	[%r11], %r168;
	ld.volatile.shared.u32 	%r169, [%r11+64];
	ld.volatile.shared.u32 	%r170, [%r11];
	add.s32 	%r171, %r170, %r169;
	st.volatile.shared.u32 	[%r11], %r171;
	ld.volatile.shared.u32 	%r172, [%r11+32];
	ld.volatile.shared.u32 	%r173, [%r11];
	add.s32 	%r174, %r173, %r172;
	st.volatile.shared.u32 	[%r11], %r174;
	ld.volatile.shared.u32 	%r175, [%r11+16];
	ld.volatile.shared.u32 	%r176, [%r11];
	add.s32 	%r177, %r176, %r175;
	st.volatile.shared.u32 	[%r11], %r177;
	ld.volatile.shared.u32 	%r178, [%r11+8];
	ld.volatile.shared.u32 	%r179, [%r11];
	add.s32 	%r180, %r179, %r178;
	st.volatile.shared.u32 	[%r11], %r180;
	ld.volatile.shared.u32 	%r181, [%r11+4];
	ld.volatile.shared.u32 	%r182, [%r11];
	add.s32 	%r183, %r182, %r181;
	st.volatile.shared.u32 	[%r11], %r183;
	setp.ne.s32 	%p32, %r1, 0;
	@%p32 bra 	$L__BB2_49;
	ld.volatile.shared.u32 	%r184, [sPartials];
	st.global.u32 	[%rd32], %r184;
	bra.uni 	$L__BB2_49;
$L__BB2_18:
	mul.wide.u32 	%rd72, %r2, 4;
	add.s64 	%rd33, %rd3, %rd72;
	setp.gt.u32 	%p9, %r1, 127;
	@%p9 bra 	$L__BB2_20;
	ld.volatile.shared.u32 	%r47, [%r11+512];
	ld.volatile.shared.u32 	%r48, [%r11];
	add.s32 	%r49, %r48, %r47;
	st.volatile.shared.u32 	[%r11], %r49;
$L__BB2_20:
	bar.sync 	0;
	setp.gt.u32 	%p10, %r1, 63;
	@%p10 bra 	$L__BB2_22;
	ld.volatile.shared.u32 	%r50, [%r11+256];
	ld.volatile.shared.u32 	%r51, [%r11];
	add.s32 	%r52, %r51, %r50;
	st.volatile.shared.u32 	[%r11], %r52;
$L__BB2_22:
	bar.sync 	0;
	setp.gt.u32 	%p11, %r1, 31;
	@%p11 bra 	$L__BB2_25;
	ld.volatile.shared.u32 	%r53, [%r11+128];
	ld.volatile.shared.u32 	%r54, [%r11];
	add.s32 	%r55, %r54, %r53;
	st.volatile.shared.u32 	[%r11], %r55;
	ld.volatile.shared.u32 	%r56, [%r11+64];
	ld.volatile.shared.u32 	%r57, [%r11];
	add.s32 	%r58, %r57, %r56;
	st.volatile.shared.u32 	[%r11], %r58;
	ld.volatile.shared.u32 	%r59, [%r11+32];
	ld.volatile.shared.u32 	%r60, [%r11];
	add.s32 	%r61, %r60, %r59;
	st.volatile.shared.u32 	[%r11], %r61;
	ld.volatile.shared.u32 	%r62, [%r11+16];
	ld.volatile.shared.u32 	%r63, [%r11];
	add.s32 	%r64, %r63, %r62;
	st.volatile.shared.u32 	[%r11], %r64;
	ld.volatile.shared.u32 	%r65, [%r11+8];
	ld.volatile.shared.u32 	%r66, [%r11];
	add.s32 	%r67, %r66, %r65;
	st.volatile.shared.u32 	[%r11], %r67;
	ld.volatile.shared.u32 	%r68, [%r11+4];
	ld.volatile.shared.u32 	%r69, [%r11];
	add.s32 	%r70, %r69, %r68;
	st.volatile.shared.u32 	[%r11], %r70;
	setp.ne.s32 	%p12, %r1, 0;
	@%p12 bra 	$L__BB2_25;
	ld.volatile.shared.u32 	%r71, [sPartials];
	st.global.u32 	[%rd33], %r71;
$L__BB2_25:
	membar.gl;
	setp.ne.s32 	%p13, %r1, 0;
	@%p13 bra 	$L__BB2_27;
	atom.global.add.u32 	%r72, [retirementCount], 1;
	add.s32 	%r73, %r12, -1;
	setp.eq.s32 	%p14, %r72, %r73;
	selp.u16 	%rs1, 1, 0, %p14;
	st.shared.u8 	[_ZZ16reduceSinglePassILj256EEvPiS0_PKijE9lastBlock], %rs1;
$L__BB2_27:
	bar.sync 	0;
	ld.shared.u8 	%rs2, [_ZZ16reduceSinglePassILj256EEvPiS0_PKijE9lastBlock];
	setp.eq.s16 	%p15, %rs2, 0;
	@%p15 bra 	$L__BB2_49;
	setp.ge.u32 	%p16, %r1, %r12;
	mov.b32 	%r198, 0;
	@%p16 bra 	$L__BB2_41;
	cvt.u64.u32 	%rd73, %r12;
	cvt.u64.u32 	%rd95, %r1;
	not.b64 	%rd74, %rd95;
	add.s64 	%rd75, %rd74, %rd73;
	shr.u64 	%rd76, %rd75, 8;
	add.s64 	%rd35, %rd76, 1;
	and.b64  	%rd36, %rd35, 15;
	setp.lt.u64 	%p17, %rd75, 3840;
	mov.b32 	%r198, 0;
	@%p17 bra 	$L__BB2_32;
	and.b64  	%rd93, %rd35, 144115188075855856;
	shl.b64 	%rd77, %rd95, 2;
	add.s64 	%rd78, %rd77, %rd3;
	add.s64 	%rd92, %rd78, 8192;
	mov.b32 	%r198, 0;
$L__BB2_31:
	.pragma "nounroll";
	ld.global.u32 	%r78, [%rd92+-8192];
	add.s32 	%r79, %r78, %r198;
	ld.global.u32 	%r80, [%rd92+-7168];
	add.s32 	%r81, %r80, %r79;
	ld.global.u32 	%r82, [%rd92+-6144];
	add.s32 	%r83, %r82, %r81;
	ld.global.u32 	%r84, [%rd92+-5120];
	add.s32 	%r85, %r84, %r83;
	ld.global.u32 	%r86, [%rd92+-4096];
	add.s32 	%r87, %r86, %r85;
	ld.global.u32 	%r88, [%rd92+-3072];
	add.s32 	%r89, %r88, %r87;
	ld.global.u32 	%r90, [%rd92+-2048];
	add.s32 	%r91, %r90, %r89;
	ld.global.u32 	%r92, [%rd92+-1024];
	add.s32 	%r93, %r92, %r91;
	ld.global.u32 	%r94, [%rd92];
	add.s32 	%r95, %r94, %r93;
	ld.global.u32 	%r96, [%rd92+1024];
	add.s32 	%r97, %r96, %r95;
	ld.global.u32 	%r98, [%rd92+2048];
	add.s32 	%r99, %r98, %r97;
	ld.global.u32 	%r100, [%rd92+3072];
	add.s32 	%r101, %r100, %r99;
	ld.global.u32 	%r102, [%rd92+4096];
	add.s32 	%r103, %r102, %r101;
	ld.global.u32 	%r104, [%rd92+5120];
	add.s32 	%r105, %r104, %r103;
	ld.global.u32 	%r106, [%rd92+6144];
	add.s32 	%r107, %r106, %r105;
	ld.global.u32 	%r108, [%rd92+7168];
	add.s32 	%r198, %r108, %r107;
	add.s64 	%rd95, %rd95, 4096;
	add.s64 	%rd93, %rd93, -16;
	add.s64 	%rd92, %rd92, 16384;
	setp.ne.s64 	%p18, %rd93, 0;
	@%p18 bra 	$L__BB2_31;
$L__BB2_32:
	setp.eq.s64 	%p19, %rd36, 0;
	@%p19 bra 	$L__BB2_41;
	and.b64  	%rd46, %rd35, 7;
	setp.lt.u64 	%p20, %rd36, 8;
	@%p20 bra 	$L__BB2_35;
	shl.b64 	%rd79, %rd95, 2;
	add.s64 	%rd80, %rd3, %rd79;
	ld.global.u32 	%r110, [%rd80];
	add.s32 	%r111, %r110, %r198;
	ld.global.u32 	%r112, [%rd80+1024];
	add.s32 	%r113, %r112, %r111;
	ld.global.u32 	%r114, [%rd80+2048];
	add.s32 	%r115, %r114, %r113;
	ld.global.u32 	%r116, [%rd80+3072];
	add.s32 	%r117, %r116, %r115;
	ld.global.u32 	%r118, [%rd80+4096];
	add.s32 	%r119, %r118, %r117;
	ld.global.u32 	%r120, [%rd80+5120];
	add.s32 	%r121, %r120, %r119;
	ld.global.u32 	%r122, [%rd80+6144];
	add.s32 	%r123, %r122, %r121;
	ld.global.u32 	%r124, [%rd80+7168];
	add.s32 	%r198, %r124, %r123;
	add.s64 	%rd95, %rd95, 2048;
$L__BB2_35:
	setp.eq.s64 	%p21, %rd46, 0;
	@%p21 bra 	$L__BB2_41;
	and.b64  	%rd49, %rd35, 3;
	setp.lt.u64 	%p22, %rd46, 4;
	@%p22 bra 	$L__BB2_38;
	shl.b64 	%rd81, %rd95, 2;
	add.s64 	%rd82, %rd3, %rd81;
	ld.global.u32 	%r126, [%rd82];
	add.s32 	%r127, %r126, %r198;
	ld.global.u32 	%r128, [%rd82+1024];
	add.s32 	%r129, %r128, %r127;
	ld.global.u32 	%r130, [%rd82+2048];
	add.s32 	%r131, %r130, %r129;
	ld.global.u32 	%r132, [%rd82+3072];
	add.s32 	%r198, %r132, %r131;
	add.s64 	%rd95, %rd95, 1024;
$L__BB2_38:
	setp.eq.s64 	%p23, %rd49, 0;
	@%p23 bra 	$L__BB2_41;
	shl.b64 	%rd83, %rd95, 2;
	add.s64 	%rd99, %rd3, %rd83;
	neg.s64 	%rd98, %rd49;
$L__BB2_40:
	.pragma "nounroll";
	ld.global.u32 	%r133, [%rd99];
	add.s32 	%r198, %r133, %r198;
	add.s64 	%rd99, %rd99, 1024;
	add.s64 	%rd98, %rd98, 1;
	setp.ne.s64 	%p24, %rd98, 0;
	@%p24 bra 	$L__BB2_40;
$L__BB2_41:
	setp.gt.u32 	%p25, %r1, 127;
	st.shared.u32 	[%r11], %r198;
	bar.sync 	0;
	@%p25 bra 	$L__BB2_43;
	ld.volatile.shared.u32 	%r134, [%r11+512];
	ld.volatile.shared.u32 	%r135, [%r11];
	add.s32 	%r136, %r135, %r134;
	st.volatile.shared.u32 	[%r11], %r136;
$L__BB2_43:
	setp.gt.u32 	%p26, %r1, 63;
	bar.sync 	0;
	@%p26 bra 	$L__BB2_45;
	ld.volatile.shared.u32 	%r137, [%r11+256];
	ld.volatile.shared.u32 	%r138, [%r11];
	add.s32 	%r139, %r138, %r137;
	st.volatile.shared.u32 	[%r11], %r139;
$L__BB2_45:
	setp.gt.u32 	%p27, %r1, 31;
	bar.sync 	0;
	@%p27 bra 	$L__BB2_48;
	setp.ne.s32 	%p28, %r1, 0;
	ld.volatile.shared.u32 	%r140, [%r11+128];
	ld.volatile.shared.u32 	%r141, [%r11];
	add.s32 	%r142, %r141, %r140;
	st.volatile.shared.u32 	[%r11], %r142;
	ld.volatile.shared.u32 	%r143, [%r11+64];
	ld.volatile.shared.u32 	%r144, [%r11];
	add.s32 	%r145, %r144, %r143;
	st.volatile.shared.u32 	[%r11], %r145;
	ld.volatile.shared.u32 	%r146, [%r11+32];
	ld.volatile.shared.u32 	%r147, [%r11];
	add.s32 	%r148, %r147, %r146;
	st.volatile.shared.u32 	[%r11], %r148;
	ld.volatile.shared.u32 	%r149, [%r11+16];
	ld.volatile.shared.u32 	%r150, [%r11];
	add.s32 	%r151, %r150, %r149;
	st.volatile.shared.u32 	[%r11], %r151;
	ld.volatile.shared.u32 	%r152, [%r11+8];
	ld.volatile.shared.u32 	%r153, [%r11];
	add.s32 	%r154, %r153, %r152;
	st.volatile.shared.u32 	[%r11], %r154;
	ld.volatile.shared.u32 	%r155, [%r11+4];
	ld.volatile.shared.u32 	%r156, [%r11];
	add.s32 	%r157, %r156, %r155;
	st.volatile.shared.u32 	[%r11], %r157;
	@%p28 bra 	$L__BB2_48;
	ld.volatile.shared.u32 	%r158, [sPartials];
	st.global.u32 	[%rd2], %r158;
$L__BB2_48:
	mov.b32 	%r159, 0;
	st.global.u32 	[retirementCount], %r159;
$L__BB2_49:
	ret;

}
	// .globl	_Z16reduceSinglePassILj128EEvPiS0_PKij
.visible .entry _Z16reduceSinglePassILj128EEvPiS0_PKij(
	.param .u64 .ptr .align 1 _Z16reduceSinglePassILj128EEvPiS0_PKij_param_0,
	.param .u64 .ptr .align 1 _Z16reduceSinglePassILj128EEvPiS0_PKij_param_1,
	.param .u64 .ptr .align 1 _Z16reduceSinglePassILj128EEvPiS0_PKij_param_2,
	.param .u32 _Z16reduceSinglePassILj128EEvPiS0_PKij_param_3
)
{
	.reg .pred 	%p<30>;
	.reg .b16 	%rs<3>;
	.reg .b32 	%r<190>;
	.reg .b64 	%rd<100>;
	// demoted variable
	.shared .align 1 .u8 _ZZ16reduceSinglePassILj128EEvPiS0_PKijE9lastBlock;
	ld.param.u64 	%rd58, [_Z16reduceSinglePassILj128EEvPiS0_PKij_param_0];
	ld.param.u64 	%rd59, [_Z16reduceSinglePassILj128EEvPiS0_PKij_param_1];
	ld.param.u64 	%rd60, [_Z16reduceSinglePassILj128EEvPiS0_PKij_param_2];
	ld.param.u32 	%r26, [_Z16reduceSinglePassILj128EEvPiS0_PKij_param_3];
	cvta.to.global.u64 	%rd1, %rd60;
	cvta.to.global.u64 	%rd2, %rd58;
	cvta.to.global.u64 	%rd3, %rd59;
	mov.u32 	%r1, %tid.x;
	mov.u32 	%r2, %ctaid.x;
	shl.b32 	%r28, %r2, 7;
	add.s32 	%r3, %r28, %r1;
	setp.ge.u32 	%p1, %r3, %r26;
	mov.b32 	%r180, 0;
	@%p1 bra 	$L__BB3_10;
	cvt.u64.u32 	%rd61, %r26;
	cvt.u64.u32 	%rd89, %r3;
	mov.u32 	%r29, %nctaid.x;
	shl.b32 	%r30, %r29, 7;
	cvt.u64.u32 	%rd5, %r30;
	add.s64 	%rd62, %rd5, %rd89;
	max.u64 	%rd63, %rd62, %rd61;
	setp.lt.u64 	%p2, %rd62, %rd61;
	selp.u64 	%rd6, 1, 0, %p2;
	add.s64 	%rd64, %rd62, %rd6;
	sub.s64 	%rd7, %rd63, %rd64;
	and.b64  	%rd65, %rd7, -4294967296;
	setp.ne.s64 	%p3, %rd65, 0;
	@%p3 bra 	$L__BB3_3;
	cvt.u32.u64 	%r31, %rd5;
	cvt.u32.u64 	%r32, %rd7;
	div.u32 	%r33, %r32, %r31;
	cvt.u64.u32 	%rd85, %r33;
	bra.uni 	$L__BB3_4;
$L__BB3_3:
	div.u64 	%rd85, %rd7, %rd5;
$L__BB3_4:
	add.s64 	%rd66, %rd85, %rd6;
	add.s64 	%rd11, %rd66, 1;
	and.b64  	%rd90, %rd11, 3;
	setp.lt.u64 	%p4, %rd66, 3;
	mov.b32 	%r180, 0;
	@%p4 bra 	$L__BB3_7;
	and.b64  	%rd86, %rd11, -4;
	shl.b64 	%rd14, %rd5, 2;
	shl.b64 	%rd67, %rd89, 2;
	add.s64 	%rd87, %rd1, %rd67;
	shl.b64 	%rd16, %rd5, 4;
	shl.b64 	%rd17, %rd5, 3;
	mul.lo.s64 	%rd18, %rd5, 12;
	mov.b32 	%r180, 0;
$L__BB3_6:
	ld.global.u32 	%r37, [%rd87];
	add.s32 	%r38, %r37, %r180;
	add.s64 	%rd68, %rd87, %rd14;
	ld.global.u32 	%r39, [%rd68];
	add.s32 	%r40, %r39, %r38;
	add.s64 	%rd69, %rd87, %rd17;
	ld.global.u32 	%r41, [%rd69];
	add.s32 	%r42, %r41, %r40;
	add.s64 	%rd70, %rd87, %rd18;
	ld.global.u32 	%r43, [%rd70];
	add.s32 	%r180, %r43, %r42;
	add.s64 	%rd89, %rd89, %rd14;
	add.s64 	%rd87, %rd87, %rd16;
	add.s64 	%rd86, %rd86, -4;
	setp.ne.s64 	%p5, %rd86, 0;
	@%p5 bra 	$L__BB3_6;
$L__BB3_7:
	setp.eq.s64 	%p6, %rd90, 0;
	@%p6 bra 	$L__BB3_10;
	shl.b64 	%rd71, %rd89, 2;
	add.s64 	%rd91, %rd1, %rd71;
	shl.b64 	%rd27, %rd5, 2;
$L__BB3_9:
	.pragma "nounroll";
	ld.global.u32 	%r44, [%rd91];
	add.s32 	%r180, %r44, %r180;
	add.s64 	%rd91, %rd91, %rd27;
	add.s64 	%rd90, %rd90, -1;
	setp.ne.s64 	%p7, %rd90, 0;
	@%p7 bra 	$L__BB3_9;
$L__BB3_10:
	shl.b32 	%r45, %r1, 2;
	mov.u32 	%r46, sPartials;
	add.s32 	%r11, %r46, %r45;
	st.shared.u32 	[%r11], %r180;
	bar.sync 	0;
	mov.u32 	%r12, %nctaid.x;
	setp.ne.s32 	%p8, %r12, 1;
	@%p8 bra 	$L__BB3_16;
	mul.wide.u32 	%rd84, %r2, 4;
	add.s64 	%rd32, %rd2, %rd84;
	setp.gt.u32 	%p27, %r1, 63;
	@%p27 bra 	$L__BB3_13;
	ld.volatile.shared.u32 	%r154, [%r11+256];
	ld.volatile.shared.u32 	%r155, [%r11];
	add.s32 	%r156, %r155, %r154;
	st.volatile.shared.u32 	[%r11], %r156;
$L__BB3_13:
	bar.sync 	0;
	setp.gt.u32 	%p28, %r1, 31;
	@%p28 bra 	$L__BB3_43;
	ld.volatile.shared.u32 	%r157, [%r11+128];
	ld.volatile.shared.u32 	%r158, [%r11];
	add.s32 	%r159, %r158, %r157;
	st.volatile.shared.u32 	[%r11], %r159;
	ld.volatile.shared.u32 	%r160, [%r11+64];
	ld.volatile.shared.u32 	%r161, [%r11];
	add.s32 	%r162, %r161, %r160;
	st.volatile.shared.u32 	[%r11], %r162;
	ld.volatile.shared.u32 	%r163, [%r11+32];
	ld.volatile.shared.u32 	%r164, [%r11];
	add.s32 	%r165, %r164, %r163;
	st.volatile.shared.u32 	[%r11], %r165;
	ld.volatile.shared.u32 	%r166, [%r11+16];
	ld.volatile.shared.u32 	%r167, [%r11];
	add.s32 	%r168, %r167, %r166;
	st.volatile.shared.u32 	[%r11], %r168;
	ld.volatile.shared.u32 	%r169, [%r11+8];
	ld.volatile.shared.u32 	%r170, [%r11];
	add.s32 	%r171, %r170, %r169;
	st.volatile.shared.u32 	[%r11], %r171;
	ld.volatile.shared.u32 	%r172, [%r11+4];
	ld.volatile.shared.u32 	%r173, [%r11];
	add.s32 	%r174, %r173, %r172;
	st.volatile.shared.u32 	[%r11], %r174;
	setp.ne.s32 	%p29, %r1, 0;
	@%p29 bra 	$L__BB3_43;
	ld.volatile.shared.u32 	%r175, [sPartials];
	st.global.u32 	[%rd32], %r175;
	bra.uni 	$L__BB3_43;
$L__BB3_16:
	mul.wide.u32 	%rd72, %r2, 4;
	add.s64 	%rd33, %rd3, %rd72;
	setp.gt.u32 	%p9, %r1, 63;
	@%p9 bra 	$L__BB3_18;
	ld.volatile.shared.u32 	%r47, [%r11+256];
	ld.volatile.shared.u32 	%r48, [%r11];
	add.s32 	%r49, %r48, %r47;
	st.volatile.shared.u32 	[%r11], %r49;
$L__BB3_18:
	bar.sync 	0;
	setp.gt.u32 	%p10, %r1, 31;
	@%p10 bra 	$L__BB3_21;
	ld.volatile.shared.u32 	%r50, [%r11+128];
	ld.volatile.shared.u32 	%r51, [%r11];
	add.s32 	%r52, %r51, %r50;
	st.volatile.shared.u32 	[%r11], %r52;
	ld.volatile.shared.u32 	%r53, [%r11+64];
	ld.volatile.shared.u32 	%r54, [%r11];
	add.s32 	%r55, %r54, %r53;
	st.volatile.shared.u32 	[%r11], %r55;
	ld.volatile.shared.u32 	%r56, [%r11+32];
	ld.volatile.shared.u32 	%r57, [%r11];
	add.s32 	%r58, %r57, %r56;
	st.volatile.shared.u32 	[%r11], %r58;
	ld.volatile.shared.u32 	%r59, [%r11+16];
	ld.volatile.shared.u32 	%r60, [%r11];
	add.s32 	%r61, %r60, %r59;
	st.volatile.shared.u32 	[%r11], %r61;
	ld.volatile.shared.u32 	%r62, [%r11+8];
	ld.volatile.shared.u32 	%r63, [%r11];
	add.s32 	%r64, %r63, %r62;
	st.volatile.shared.u32 	[%r11], %r64;
	ld.volatile.shared.u32 	%r65, [%r11+4];
	ld.volatile.shared.u32 	%r66, [%r11];
	add.s32 	%r67, %r66, %r65;
	st.volatile.shared.u32 	[%r11], %r67;
	setp.ne.s32 	%p11, %r1, 0;
	@%p11 bra 	$L__BB3_21;
	ld.volatile.shared.u32 	%r68, [sPartials];
	st.global.u32 	[%rd33], %r68;
$L__BB3_21:
	membar.gl;
	setp.ne.s32 	%p12, %r1, 0;
	@%p12 bra 	$L__BB3_23;
	atom.global.add.u32 	%r69, [retirementCount], 1;
	add.s32 	%r70, %r12, -1;
	setp.eq.s32 	%p13, %r69, %r70;
	selp.u16 	%rs1, 1, 0, %p13;
	st.shared.u8 	[_ZZ16reduceSinglePassILj128EEvPiS0_PKijE9lastBlock], %rs1;
$L__BB3_23:
	bar.sync 	0;
	ld.shared.u8 	%rs2, [_ZZ16reduceSinglePassILj128EEvPiS0_PKijE9lastBlock];
	setp.eq.s16 	%p14, %rs2, 0;
	@%p14 bra 	$L__BB3_43;
	setp.ge.u32 	%p15, %r1, %r12;
	mov.b32 	%r189, 0;
	@%p15 bra 	$L__BB3_37;
	cvt.u64.u32 	%rd73, %r12;
	cvt.u64.u32 	%rd95, %r1;
	not.b64 	%rd74, %rd95;
	add.s64 	%rd75, %rd74, %rd73;
	shr.u64 	%rd76, %rd75, 7;
	add.s64 	%rd35, %rd76, 1;
	and.b64  	%rd36, %rd35, 15;
	setp.lt.u64 	%p16, %rd75, 1920;
	mov.b32 	%r189, 0;
	@%p16 bra 	$L__BB3_28;
	and.b64  	%rd93, %rd35, 288230376151711728;
	shl.b64 	%rd77, %rd95, 2;
	add.s64 	%rd78, %rd77, %rd3;
	add.s64 	%rd92, %rd78, 4096;
	mov.b32 	%r189, 0;
$L__BB3_27:
	.pragma "nounroll";
	ld.global.u32 	%r75, [%rd92+-4096];
	add.s32 	%r76, %r75, %r189;
	ld.global.u32 	%r77, [%rd92+-3584];
	add.s32 	%r78, %r77, %r76;
	ld.global.u32 	%r79, [%rd92+-3072];
	add.s32 	%r80, %r79, %r78;
	ld.global.u32 	%r81, [%rd92+-2560];
	add.s32 	%r82, %r81, %r80;
	ld.global.u32 	%r83, [%rd92+-2048];
	add.s32 	%r84, %r83, %r82;
	ld.global.u32 	%r85, [%rd92+-1536];
	add.s32 	%r86, %r85, %r84;
	ld.global.u32 	%r87, [%rd92+-1024];
	add.s32 	%r88, %r87, %r86;
	ld.global.u32 	%r89, [%rd92+-512];
	add.s32 	%r90, %r89, %r88;
	ld.global.u32 	%r91, [%rd92];
	add.s32 	%r92, %r91, %r90;
	ld.global.u32 	%r93, [%rd92+512];
	add.s32 	%r94, %r93, %r92;
	ld.global.u32 	%r95, [%rd92+1024];
	add.s32 	%r96, %r95, %r94;
	ld.global.u32 	%r97, [%rd92+1536];
	add.s32 	%r98, %r97, %r96;
	ld.global.u32 	%r99, [%rd92+2048];
	add.s32 	%r100, %r99, %r98;
	ld.global.u32 	%r101, [%rd92+2560];
	add.s32 	%r102, %r101, %r100;
	ld.global.u32 	%r103, [%rd92+3072];
	add.s32 	%r104, %r103, %r102;
	ld.global.u32 	%r105, [%rd92+3584];
	add.s32 	%r189, %r105, %r104;
	add.s64 	%rd95, %rd95, 2048;
	add.s64 	%rd93, %rd93, -16;
	add.s64 	%rd92, %rd92, 8192;
	setp.ne.s64 	%p17, %rd93, 0;
	@%p17 bra 	$L__BB3_27;
$L__BB3_28:
	setp.eq.s64 	%p18, %rd36, 0;
	@%p18 bra 	$L__BB3_37;
	and.b64  	%rd46, %rd35, 7;
	setp.lt.u64 	%p19, %rd36, 8;
	@%p19 bra 	$L__BB3_31;
	shl.b64 	%rd79, %rd95, 2;
	add.s64 	%rd80, %rd3, %rd79;
	ld.global.u32 	%r107, [%rd80];
	add.s32 	%r108, %r107, %r189;
	ld.global.u32 	%r109, [%rd80+512];
	add.s32 	%r110, %r109, %r108;
	ld.global.u32 	%r111, [%rd80+1024];
	add.s32 	%r112, %r111, %r110;
	ld.global.u32 	%r113, [%rd80+1536];
	add.s32 	%r114, %r113, %r112;
	ld.global.u32 	%r115, [%rd80+2048];
	add.s32 	%r116, %r115, %r114;
	ld.global.u32 	%r117, [%rd80+2560];
	add.s32 	%r118, %r117, %r116;
	ld.global.u32 	%r119, [%rd80+3072];
	add.s32 	%r120, %r119, %r118;
	ld.global.u32 	%r121, [%rd80+3584];
	add.s32 	%r189, %r121, %r120;
	add.s64 	%rd95, %rd95, 1024;
$L__BB3_31:
	setp.eq.s64 	%p20, %rd46, 0;
	@%p20 bra 	$L__BB3_37;
	and.b64  	%rd49, %rd35, 3;
	setp.lt.u64 	%p21, %rd46, 4;
	@%p21 bra 	$L__BB3_34;
	shl.b64 	%rd81, %rd95, 2;
	add.s64 	%rd82, %rd3, %rd81;
	ld.global.u32 	%r123, [%rd82];
	add.s32 	%r124, %r123, %r189;
	ld.global.u32 	%r125, [%rd82+512];
	add.s32 	%r126, %r125, %r124;
	ld.global.u32 	%r127, [%rd82+1024];
	add.s32 	%r128, %r127, %r126;
	ld.global.u32 	%r129, [%rd82+1536];
	add.s32 	%r189, %r129, %r128;
	add.s64 	%rd95, %rd95, 512;
$L__BB3_34:
	setp.eq.s64 	%p22, %rd49, 0;
	@%p22 bra 	$L__BB3_37;
	shl.b64 	%rd83, %rd95, 2;
	add.s64 	%rd99, %rd3, %rd83;
	neg.s64 	%rd98, %rd49;
$L__BB3_36:
	.pragma "nounroll";
	ld.global.u32 	%r130, [%rd99];
	add.s32 	%r189, %r130, %r189;
	add.s64 	%rd99, %rd99, 512;
	add.s64 	%rd98, %rd98, 1;
	setp.ne.s64 	%p23, %rd98, 0;
	@%p23 bra 	$L__BB3_36;
$L__BB3_37:
	setp.gt.u32 	%p24, %r1, 63;
	st.shared.u32 	[%r11], %r189;
	bar.sync 	0;
	@%p24 bra 	$L__BB3_39;
	ld.volatile.shared.u32 	%r131, [%r11+256];
	ld.volatile.shared.u32 	%r132, [%r11];
	add.s32 	%r133, %r132, %r131;
	st.volatile.shared.u32 	[%r11], %r133;
$L__BB3_39:
	setp.gt.u32 	%p25, %r1, 31;
	bar.sync 	0;
	@%p25 bra 	$L__BB3_42;
	setp.ne.s32 	%p26, %r1, 0;
	ld.volatile.shared.u32 	%r134, [%r11+128];
	ld.volatile.shared.u32 	%r135, [%r11];
	add.s32 	%r136, %r135, %r134;
	st.volatile.shared.u32 	[%r11], %r136;
	ld.volatile.shared.u32 	%r137, [%r11+64];
	ld.volatile.shared.u32 	%r138, [%r11];
	add.s32 	%r139, %r138, %r137;
	st.volatile.shared.u32 	[%r11], %r139;
	ld.volatile.shared.u32 	%r140, [%r11+32];
	ld.volatile.shared.u32 	%r141, [%r11];
	add.s32 	%r142, %r141, %r140;
	st.volatile.shared.u32 	[%r11], %r142;
	ld.volatile.shared.u32 	%r143, [%r11+16];
	ld.volatile.shared.u32 	%r144, [%r11];
	add.s32 	%r145, %r144, %r143;
	st.volatile.shared.u32 	[%r11], %r145;
	ld.volatile.shared.u32 	%r146, [%r11+8];
	ld.volatile.shared.u32 	%r147, [%r11];
	add.s32 	%r148, %r147, %r146;
	st.volatile.shared.u32 	[%r11], %r148;
	ld.volatile.shared.u32 	%r149, [%r11+4];
	ld.volatile.shared.u32 	%r150, [%r11];
	add.s32 	%r151, %r150, %r149;
	st.volatile.shared.u32 	[%r11], %r151;
	@%p26 bra 	$L__BB3_42;
	ld.volatile.shared.u32 	%r152, [sPartials];
	st.global.u32 	[%rd2], %r152;
$L__BB3_42:
	mov.b32 	%r153, 0;
	st.global.u32 	[retirementCount], %r153;
$L__BB3_43:
	ret;

}
	// .globl	_Z16reduceSinglePassILj64EEvPiS0_PKij
.visible .entry _Z16reduceSinglePassILj64EEvPiS0_PKij(
	.param .u64 .ptr .align 1 _Z16reduceSinglePassILj64EEvPiS0_PKij_param_0,
	.param .u64 .ptr .align 1 _Z16reduceSinglePassILj64EEvPiS0_PKij_param_1,
	.param .u64 .ptr .align 1 _Z16reduceSinglePassILj64EEvPiS0_PKij_param_2,
	.param .u32 _Z16reduceSinglePassILj64EEvPiS0_PKij_param_3
)
{
	.reg .pred 	%p<27>;
	.reg .b16 	%rs<3>;
	.reg .b32 	%r<181>;
	.reg .b64 	%rd<100>;
	// demoted variable
	.shared .align 1 .u8 _ZZ16reduceSinglePassILj64EEvPiS0_PKijE9lastBlock;
	ld.param.u64 	%rd58, [_Z16reduceSinglePassILj64EEvPiS0_PKij_param_0];
	ld.param.u64 	%rd59, [_Z16reduceSinglePassILj64EEvPiS0_PKij_param_1];
	ld.param.u64 	%rd60, [_Z16reduceSinglePassILj64EEvPiS0_PKij_param_2];
	ld.param.u32 	%r26, [_Z16reduceSinglePassILj64EEvPiS0_PKij_param_3];
	cvta.to.global.u64 	%rd1, %rd60;
	cvta.to.global.u64 	%rd2, %rd58;
	cvta.to.global.u64 	%rd3, %rd59;
	mov.u32 	%r1, %tid.x;
	mov.u32 	%r2, %ctaid.x;
	shl.b32 	%r28, %r2, 6;
	add.s32 	%r3, %r28, %r1;
	setp.ge.u32 	%p1, %r3, %r26;
	mov.b32 	%r171, 0;
	@%p1 bra 	$L__BB4_10;
	cvt.u64.u32 	%rd61, %r26;
	cvt.u64.u32 	%rd89, %r3;
	mov.u32 	%r29, %nctaid.x;
	shl.b32 	%r30, %r29, 6;
	cvt.u64.u32 	%rd5, %r30;
	add.s64 	%rd62, %rd5, %rd89;
	max.u64 	%rd63, %rd62, %rd61;
	setp.lt.u64 	%p2, %rd62, %rd61;
	selp.u64 	%rd6, 1, 0, %p2;
	add.s64 	%rd64, %rd62, %rd6;
	sub.s64 	%rd7, %rd63, %rd64;
	and.b64  	%rd65, %rd7, -4294967296;
	setp.ne.s64 	%p3, %rd65, 0;
	@%p3 bra 	$L__BB4_3;
	cvt.u32.u64 	%r31, %rd5;
	cvt.u32.u64 	%r32, %rd7;
	div.u32 	%r33, %r32, %r31;
	cvt.u64.u32 	%rd85, %r33;
	bra.uni 	$L__BB4_4;
$L__BB4_3:
	div.u64 	%rd85, %rd7, %rd5;
$L__BB4_4:
	add.s64 	%rd66, %rd85, %rd6;
	add.s64 	%rd11, %rd66, 1;
	and.b64  	%rd90, %rd11, 3;
	setp.lt.u64 	%p4, %rd66, 3;
	mov.b32 	%r171, 0;
	@%p4 bra 	$L__BB4_7;
	and.b64  	%rd86, %rd11, -4;
	shl.b64 	%rd14, %rd5, 2;
	shl.b64 	%rd67, %rd89, 2;
	add.s64 	%rd87, %rd1, %rd67;
	shl.b64 	%rd16, %rd5, 4;
	shl.b64 	%rd17, %rd5, 3;
	mul.lo.s64 	%rd18, %rd5, 12;
	mov.b32 	%r171, 0;
$L__BB4_6:
	ld.global.u32 	%r37, [%rd87];
	add.s32 	%r38, %r37, %r171;
	add.s64 	%rd68, %rd87, %rd14;
	ld.global.u32 	%r39, [%rd68];
	add.s32 	%r40, %r39, %r38;
	add.s64 	%rd69, %rd87, %rd17;
	ld.global.u32 	%r41, [%rd69];
	add.s32 	%r42, %r41, %r40;
	add.s64 	%rd70, %rd87, %rd18;
	ld.global.u32 	%r43, [%rd70];
	add.s32 	%r171, %r43, %r42;
	add.s64 	%rd89, %rd89, %rd14;
	add.s64 	%rd87, %rd87, %rd16;
	add.s64 	%rd86, %rd86, -4;
	setp.ne.s64 	%p5, %rd86, 0;
	@%p5 bra 	$L__BB4_6;
$L__BB4_7:
	setp.eq.s64 	%p6, %rd90, 0;
	@%p6 bra 	$L__BB4_10;
	shl.b64 	%rd71, %rd89, 2;
	add.s64 	%rd91, %rd1, %rd71;
	shl.b64 	%rd27, %rd5, 2;
$L__BB4_9:
	.pragma "nounroll";
	ld.global.u32 	%r44, [%rd91];
	add.s32 	%r171, %r44, %r171;
	add.s64 	%rd91, %rd91, %rd27;
	add.s64 	%rd90, %rd90, -1;
	setp.ne.s64 	%p7, %rd90, 0;
	@%p7 bra 	$L__BB4_9;
$L__BB4_10:
	shl.b32 	%r45, %r1, 2;
	mov.u32 	%r46, sPartials;
	add.s32 	%r11, %r46, %r45;
	st.shared.u32 	[%r11], %r171;
	bar.sync 	0;
	mov.u32 	%r12, %nctaid.x;
	setp.ne.s32 	%p8, %r12, 1;
	@%p8 bra 	$L__BB4_14;
	mul.wide.u32 	%rd84, %r2, 4;
	add.s64 	%rd32, %rd2, %rd84;
	setp.gt.u32 	%p25, %r1, 31;
	@%p25 bra 	$L__BB4_37;
	ld.volatile.shared.u32 	%r148, [%r11+128];
	ld.volatile.shared.u32 	%r149, [%r11];
	add.s32 	%r150, %r149, %r148;
	st.volatile.shared.u32 	[%r11], %r150;
	ld.volatile.shared.u32 	%r151, [%r11+64];
	ld.volatile.shared.u32 	%r152, [%r11];
	add.s32 	%r153, %r152, %r151;
	st.volatile.shared.u32 	[%r11], %r153;
	ld.volatile.shared.u32 	%r154, [%r11+32];
	ld.volatile.shared.u32 	%r155, [%r11];
	add.s32 	%r156, %r155, %r154;
	st.volatile.shared.u32 	[%r11], %r156;
	ld.volatile.shared.u32 	%r157, [%r11+16];
	ld.volatile.shared.u32 	%r158, [%r11];
	add.s32 	%r159, %r158, %r157;
	st.volatile.shared.u32 	[%r11], %r159;
	ld.volatile.shared.u32 	%r160, [%r11+8];
	ld.volatile.shared.u32 	%r161, [%r11];
	add.s32 	%r162, %r161, %r160;
	st.volatile.shared.u32 	[%r11], %r162;
	ld.volatile.shared.u32 	%r163, [%r11+4];
	ld.volatile.shared.u32 	%r164, [%r11];
	add.s32 	%r165, %r164, %r163;
	st.volatile.shared.u32 	[%r11], %r165;
	setp.ne.s32 	%p26, %r1, 0;
	@%p26 bra 	$L__BB4_37;
	ld.volatile.shared.u32 	%r166, [sPartials];
	st.global.u32 	[%rd32], %r166;
	bra.uni 	$L__BB4_37;
$L__BB4_14:
	mul.wide.u32 	%rd72, %r2, 4;
	add.s64 	%rd33, %rd3, %rd72;
	setp.gt.u32 	%p9, %r1, 31;
	@%p9 bra 	$L__BB4_17;
	ld.volatile.shared.u32 	%r47, [%r11+128];
	ld.volatile.shared.u32 	%r48, [%r11];
	add.s32 	%r49, %r48, %r47;
	st.volatile.shared.u32 	[%r11], %r49;
	ld.volatile.shared.u32 	%r50, [%r11+64];
	ld.volatile.shared.u32 	%r51, [%r11];
	add.s32 	%r52, %r51, %r50;
	st.volatile.shared.u32 	[%r11], %r52;
	ld.volatile.shared.u32 	%r53, [%r11+32];
	ld.volatile.shared.u32 	%r54, [%r11];
	add.s32 	%r55, %r54, %r53;
	st.volatile.shared.u32 	[%r11], %r55;
	ld.volatile.shared.u32 	%r56, [%r11+16];
	ld.volatile.shared.u32 	%r57, [%r11];
	add.s32 	%r58, %r57, %r56;
	st.volatile.shared.u32 	[%r11], %r58;
	ld.volatile.shared.u32 	%r59, [%r11+8];
	ld.volatile.shared.u32 	%r60, [%r11];
	add.s32 	%r61, %r60, %r59;
	st.volatile.shared.u32 	[%r11], %r61;
	ld.volatile.shared.u32 	%r62, [%r11+4];
	ld.volatile.shared.u32 	%r63, [%r11];
	add.s32 	%r64, %r63, %r62;
	st.volatile.shared.u32 	[%r11], %r64;
	setp.ne.s32 	%p10, %r1, 0;
	@%p10 bra 	$L__BB4_17;
	ld.volatile.shared.u32 	%r65, [sPartials];
	st.global.u32 	[%rd33], %r65;
$L__BB4_17:
	membar.gl;
	setp.ne.s32 	%p11, %r1, 0;
	@%p11 bra 	$L__BB4_19;
	atom.global.add.u32 	%r66, [retirementCount], 1;
	add.s32 	%r67, %r12, -1;
	setp.eq.s32 	%p12, %r66, %r67;
	selp.u16 	%rs1, 1, 0, %p12;
	st.shared.u8 	[_ZZ16reduceSinglePassILj64EEvPiS0_PKijE9lastBlock], %rs1;
$L__BB4_19:
	bar.sync 	0;
	ld.shared.u8 	%rs2, [_ZZ16reduceSinglePassILj64EEvPiS0_PKijE9lastBlock];
	setp.eq.s16 	%p13, %rs2, 0;
	@%p13 bra 	$L__BB4_37;
	setp.ge.u32 	%p14, %r1, %r12;
	mov.b32 	%r180, 0;
	@%p14 bra 	$L__BB4_33;
	cvt.u64.u32 	%rd73, %r12;
	cvt.u64.u32 	%rd95, %r1;
	not.b64 	%rd74, %rd95;
	add.s64 	%rd75, %rd74, %rd73;
	shr.u64 	%rd76, %rd75, 6;
	add.s64 	%rd35, %rd76, 1;
	and.b64  	%rd36, %rd35, 15;
	setp.lt.u64 	%p15, %rd75, 960;
	mov.b32 	%r180, 0;
	@%p15 bra 	$L__BB4_24;
	and.b64  	%rd93, %rd35, 576460752303423472;
	shl.b64 	%rd77, %rd95, 2;
	add.s64 	%rd78, %rd77, %rd3;
	add.s64 	%rd92, %rd78, 2048;
	mov.b32 	%r180, 0;
$L__BB4_23:
	.pragma "nounroll";
	ld.global.u32 	%r72, [%rd92+-2048];
	add.s32 	%r73, %r72, %r180;
	ld.global.u32 	%r74, [%rd92+-1792];
	add.s32 	%r75, %r74, %r73;
	ld.global.u32 	%r76, [%rd92+-1536];
	add.s32 	%r77, %r76, %r75;
	ld.global.u32 	%r78, [%rd92+-1280];
	add.s32 	%r79, %r78, %r77;
	ld.global.u32 	%r80, [%rd92+-1024];
	add.s32 	%r81, %r80, %r79;
	ld.global.u32 	%r82, [%rd92+-768];
	add.s32 	%r83, %r82, %r81;
	ld.global.u32 	%r84, [%rd92+-512];
	add.s32 	%r85, %r84, %r83;
	ld.global.u32 	%r86, [%rd92+-256];
	add.s32 	%r87, %r86, %r85;
	ld.global.u32 	%r88, [%rd92];
	add.s32 	%r89, %r88, %r87;
	ld.global.u32 	%r90, [%rd92+256];
	add.s32 	%r91, %r90, %r89;
	ld.global.u32 	%r92, [%rd92+512];
	add.s32 	%r93, %r92, %r91;
	ld.global.u32 	%r94, [%rd92+768];
	add.s32 	%r95, %r94, %r93;
	ld.global.u32 	%r96, [%rd92+1024];
	add.s32 	%r97, %r96, %r95;
	ld.global.u32 	%r98, [%rd92+1280];
	add.s32 	%r99, %r98, %r97;
	ld.global.u32 	%r100, [%rd92+1536];
	add.s32 	%r101, %r100, %r99;
	ld.global.u32 	%r102, [%rd92+1792];
	add.s32 	%r180, %r102, %r101;
	add.s64 	%rd95, %rd95, 1024;
	add.s64 	%rd93, %rd93, -16;
	add.s64 	%rd92, %rd92, 4096;
	setp.ne.s64 	%p16, %rd93, 0;
	@%p16 bra 	$L__BB4_23;
$L__BB4_24:
	setp.eq.s64 	%p17, %rd36, 0;
	@%p17 bra 	$L__BB4_33;
	and.b64  	%rd46, %rd35, 7;
	setp.lt.u64 	%p18, %rd36, 8;
	@%p18 bra 	$L__BB4_27;
	shl.b64 	%rd79, %rd95, 2;
	add.s64 	%rd80, %rd3, %rd79;
	ld.global.u32 	%r104, [%rd80];
	add.s32 	%r105, %r104, %r180;
	ld.global.u32 	%r106, [%rd80+256];
	add.s32 	%r107, %r106, %r105;
	ld.global.u32 	%r108, [%rd80+512];
	add.s32 	%r109, %r108, %r107;
	ld.global.u32 	%r110, [%rd80+768];
	add.s32 	%r111, %r110, %r109;
	ld.global.u32 	%r112, [%rd80+1024];
	add.s32 	%r113, %r112, %r111;
	ld.global.u32 	%r114, [%rd80+1280];
	add.s32 	%r115, %r114, %r113;
	ld.global.u32 	%r116, [%rd80+1536];
	add.s32 	%r117, %r116, %r115;
	ld.global.u32 	%r118, [%rd80+1792];
	add.s32 	%r180, %r118, %r117;
	add.s64 	%rd95, %rd95, 512;
$L__BB4_27:
	setp.eq.s64 	%p19, %rd46, 0;
	@%p19 bra 	$L__BB4_33;
	and.b64  	%rd49, %rd35, 3;
	setp.lt.u64 	%p20, %rd46, 4;
	@%p20 bra 	$L__BB4_30;
	shl.b64 	%rd81, %rd95, 2;
	add.s64 	%rd82, %rd3, %rd81;
	ld.global.u32 	%r120, [%rd82];
	add.s32 	%r121, %r120, %r180;
	ld.global.u32 	%r122, [%rd82+256];
	add.s32 	%r123, %r122, %r121;
	ld.global.u32 	%r124, [%rd82+512];
	add.s32 	%r125, %r124, %r123;
	ld.global.u32 	%r126, [%rd82+768];
	add.s32 	%r180, %r126, %r125;
	add.s64 	%rd95, %rd95, 256;
$L__BB4_30:
	setp.eq.s64 	%p21, %rd49, 0;
	@%p21 bra 	$L__BB4_33;
	shl.b64 	%rd83, %rd95, 2;
	add.s64 	%rd99, %rd3, %rd83;
	neg.s64 	%rd98, %rd49;
$L__BB4_32:
	.pragma "nounroll";
	ld.global.u32 	%r127, [%rd99];
	add.s32 	%r180, %r127, %r180;
	add.s64 	%rd99, %rd99, 256;
	add.s64 	%rd98, %rd98, 1;
	setp.ne.s64 	%p22, %rd98, 0;
	@%p22 bra 	$L__BB4_32;
$L__BB4_33:
	setp.gt.u32 	%p23, %r1, 31;
	st.shared.u32 	[%r11], %r180;
	bar.sync 	0;
	@%p23 bra 	$L__BB4_36;
	setp.ne.s32 	%p24, %r1, 0;
	ld.volatile.shared.u32 	%r128, [%r11+128];
	ld.volatile.shared.u32 	%r129, [%r11];
	add.s32 	%r130, %r129, %r128;
	st.volatile.shared.u32 	[%r11], %r130;
	ld.volatile.shared.u32 	%r131, [%r11+64];
	ld.volatile.shared.u32 	%r132, [%r11];
	add.s32 	%r133, %r132, %r131;
	st.volatile.shared.u32 	[%r11], %r133;
	ld.volatile.shared.u32 	%r134, [%r11+32];
	ld.volatile.shared.u32 	%r135, [%r11];
	add.s32 	%r136, %r135, %r134;
	st.volatile.shared.u32 	[%r11], %r136;
	ld.volatile.shared.u32 	%r137, [%r11+16];
	ld.volatile.shared.u32 	%r138, [%r11];
	add.s32 	%r139, %r138, %r137;
	st.volatile.shared.u32 	[%r11], %r139;
	ld.volatile.shared.u32 	%r140, [%r11+8];
	ld.volatile.shared.u32 	%r141, [%r11];
	add.s32 	%r142, %r141, %r140;
	st.volatile.shared.u32 	[%r11], %r142;
	ld.volatile.shared.u32 	%r143, [%r11+4];
	ld.volatile.shared.u32 	%r144, [%r11];
	add.s32 	%r145, %r144, %r143;
	st.volatile.shared.u32 	[%r11], %r145;
	@%p24 bra 	$L__BB4_36;
	ld.volatile.shared.u32 	%r146, [sPartials];
	st.global.u32 	[%rd2], %r146;
$L__BB4_36:
	mov.b32 	%r147, 0;
	st.global.u32 	[retirementCount], %r147;
$L__BB4_37:
	ret;

}
	// .globl	_Z16reduceSinglePassILj32EEvPiS0_PKij
.visible .entry _Z16reduceSinglePassILj32EEvPiS0_PKij(
	.param .u64 .ptr .align 1 _Z16reduceSinglePassILj32EEvPiS0_PKij_param_0,
	.param .u64 .ptr .align 1 _Z16reduceSinglePassILj32EEvPiS0_PKij_param_1,
	.param .u64 .ptr .align 1 _Z16reduceSinglePassILj32EEvPiS0_PKij_param_2,
	.param .u32 _Z16reduceSinglePassILj32EEvPiS0_PKij_param_3
)
{
	.reg .pred 	%p<27>;
	.reg .b16 	%rs<3>;
	.reg .b32 	%r<172>;
	.reg .b64 	%rd<100>;
	// demoted variable
	.shared .align 1 .u8 _ZZ16reduceSinglePassILj32EEvPiS0_PKijE9lastBlock;
	ld.param.u64 	%rd58, [_Z16reduceSinglePassILj32EEvPiS0_PKij_param_0];
	ld.param.u64 	%rd59, [_Z16reduceSinglePassILj32EEvPiS0_PKij_param_1];
	ld.param.u64 	%rd60, [_Z16reduceSinglePassILj32EEvPiS0_PKij_param_2];
	ld.param.u32 	%r26, [_Z16reduceSinglePassILj32EEvPiS0_PKij_param_3];
	cvta.to.global.u64 	%rd1, %rd60;
	cvta.to.global.u64 	%rd2, %rd58;
	cvta.to.global.u64 	%rd3, %rd59;
	mov.u32 	%r1, %tid.x;
	mov.u32 	%r2, %ctaid.x;
	shl.b32 	%r28, %r2, 5;
	add.s32 	%r3, %r28, %r1;
	setp.ge.u32 	%p1, %r3, %r26;
	mov.b32 	%r162, 0;
	@%p1 bra 	$L__BB5_10;
	cvt.u64.u32 	%rd61, %r26;
	cvt.u64.u32 	%rd89, %r3;
	mov.u32 	%r29, %nctaid.x;
	shl.b32 	%r30, %r29, 5;
	cvt.u64.u32 	%rd5, %r30;
	add.s64 	%rd62, %rd5, %rd89;
	max.u64 	%rd63, %rd62, %rd61;
	setp.lt.u64 	%p2, %rd62, %rd61;
	selp.u64 	%rd6, 1, 0, %p2;
	add.s64 	%rd64, %rd62, %rd6;
	sub.s64 	%rd7, %rd63, %rd64;
	and.b64  	%rd65, %rd7, -4294967296;
	setp.ne.s64 	%p3, %rd65, 0;
	@%p3 bra 	$L__BB5_3;
	cvt.u32.u64 	%r31, %rd5;
	cvt.u32.u64 	%r32, %rd7;
	div.u32 	%r33, %r32, %r31;
	cvt.u64.u32 	%rd85, %r33;
	bra.uni 	$L__BB5_4;
$L__BB5_3:
	div.u64 	%rd85, %rd7, %rd5;
$L__BB5_4:
	add.s64 	%rd66, %rd85, %rd6;
	add.s64 	%rd11, %rd66, 1;
	and.b64  	%rd90, %rd11, 3;
	setp.lt.u64 	%p4, %rd66, 3;
	mov.b32 	%r162, 0;
	@%p4 bra 	$L__BB5_7;
	and.b64  	%rd86, %rd11, -4;
	shl.b64 	%rd14, %rd5, 2;
	shl.b64 	%rd67, %rd89, 2;
	add.s64 	%rd87, %rd1, %rd67;
	shl.b64 	%rd16, %rd5, 4;
	shl.b64 	%rd17, %rd5, 3;
	mul.lo.s64 	%rd18, %rd5, 12;
	mov.b32 	%r162, 0;
$L__BB5_6:
	ld.global.u32 	%r37, [%rd87];
	add.s32 	%r38, %r37, %r162;
	add.s64 	%rd68, %rd87, %rd14;
	ld.global.u32 	%r39, [%rd68];
	add.s32 	%r40, %r39, %r38;
	add.s64 	%rd69, %rd87, %rd17;
	ld.global.u32 	%r41, [%rd69];
	add.s32 	%r42, %r41, %r40;
	add.s64 	%rd70, %rd87, %rd18;
	ld.global.u32 	%r43, [%rd70];
	add.s32 	%r162, %r43, %r42;
	add.s64 	%rd89, %rd89, %rd14;
	add.s64 	%rd87, %rd87, %rd16;
	add.s64 	%rd86, %rd86, -4;
	setp.ne.s64 	%p5, %rd86, 0;
	@%p5 bra 	$L__BB5_6;
$L__BB5_7:
	setp.eq.s64 	%p6, %rd90, 0;
	@%p6 bra 	$L__BB5_10;
	shl.b64 	%rd71, %rd89, 2;
	add.s64 	%rd91, %rd1, %rd71;
	shl.b64 	%rd27, %rd5, 2;
$L__BB5_9:
	.pragma "nounroll";
	ld.global.u32 	%r44, [%rd91];
	add.s32 	%r162, %r44, %r162;
	add.s64 	%rd91, %rd91, %rd27;
	add.s64 	%rd90, %rd90, -1;
	setp.ne.s64 	%p7, %rd90, 0;
	@%p7 bra 	$L__BB5_9;
$L__BB5_10:
	shl.b32 	%r45, %r1, 2;
	mov.u32 	%r46, sPartials;
	add.s32 	%r11, %r46, %r45;
	st.shared.u32 	[%r11], %r162;
	bar.sync 	0;
	mov.u32 	%r12, %nctaid.x;
	setp.ne.s32 	%p8, %r12, 1;
	@%p8 bra 	$L__BB5_14;
	mul.wide.u32 	%rd84, %r2, 4;
	add.s64 	%rd32, %rd2, %rd84;
	setp.gt.u32 	%p25, %r1, 31;
	@%p25 bra 	$L__BB5_37;
	ld.volatile.shared.u32 	%r142, [%r11+64];
	ld.volatile.shared.u32 	%r143, [%r11];
	add.s32 	%r144, %r143, %r142;
	st.volatile.shared.u32 	[%r11], %r144;
	ld.volatile.shared.u32 	%r145, [%r11+32];
	ld.volatile.shared.u32 	%r146, [%r11];
	add.s32 	%r147, %r146, %r145;
	st.volatile.shared.u32 	[%r11], %r147;
	ld.volatile.shared.u32 	%r148, [%r11+16];
	ld.volatile.shared.u32 	%r149, [%r11];
	add.s32 	%r150, %r149, %r148;
	st.volatile.shared.u32 	[%r11], %r150;
	ld.volatile.shared.u32 	%r151, [%r11+8];
	ld.volatile.shared.u32 	%r152, [%r11];
	add.s32 	%r153, %r152, %r151;
	st.volatile.shared.u32 	[%r11], %r153;
	ld.volatile.shared.u32 	%r154, [%r11+4];
	ld.volatile.shared.u32 	%r155, [%r11];
	add.s32 	%r156, %r155, %r154;
	st.volatile.shared.u32 	[%r11], %r156;
	setp.ne.s32 	%p26, %r1, 0;
	@%p26 bra 	$L__BB5_37;
	ld.volatile.shared.u32 	%r157, [sPartials];
	st.global.u32 	[%rd32], %r157;
	bra.uni 	$L__BB5_37;
$L__BB5_14:
	mul.wide.u32 	%rd72, %r2, 4;
	add.s64 	%rd33, %rd3, %rd72;
	setp.gt.u32 	%p9, %r1, 31;
	@%p9 bra 	$L__BB5_17;
	ld.volatile.shared.u32 	%r47, [%r11+64];
	ld.volatile.shared.u32 	%r48, [%r11];
	add.s32 	%r49, %r48, %r47;
	st.volatile.shared.u32 	[%r11], %r49;
	ld.volatile.shared.u32 	%r50, [%r11+32];
	ld.volatile.shared.u32 	%r51, [%r11];
	add.s32 	%r52, %r51, %r50;
	st.volatile.shared.u32 	[%r11], %r52;
	ld.volatile.shared.u32 	%r53, [%r11+16];
	ld.volatile.shared.u32 	%r54, [%r11];
	add.s32 	%r55, %r54, %r53;
	st.volatile.shared.u32 	[%r11], %r55;
	ld.volatile.shared.u32 	%r56, [%r11+8];
	ld.volatile.shared.u32 	%r57, [%r11];
	add.s32 	%r58, %r57, %r56;
	st.volatile.shared.u32 	[%r11], %r58;
	ld.volatile.shared.u32 	%r59, [%r11+4];
	ld.volatile.shared.u32 	%r60, [%r11];
	add.s32 	%r61, %r60, %r59;
	st.volatile.shared.u32 	[%r11], %r61;
	setp.ne.s32 	%p10, %r1, 0;
	@%p10 bra 	$L__BB5_17;
	ld.volatile.shared.u32 	%r62, [sPartials];
	st.global.u32 	[%rd33], %r62;
$L__BB5_17:
	membar.gl;
	setp.ne.s32 	%p11, %r1, 0;
	@%p11 bra 	$L__BB5_19;
	atom.global.add.u32 	%r63, [retirementCount], 1;
	add.s32 	%r64, %r12, -1;
	setp.eq.s32 	%p12, %r63, %r64;
	selp.u16 	%rs1, 1, 0, %p12;
	st.shared.u8 	[_ZZ16reduceSinglePassILj32EEvPiS0_PKijE9lastBlock], %rs1;
$L__BB5_19:
	bar.sync 	0;
	ld.shared.u8 	%rs2, [_ZZ16reduceSinglePassILj32EEvPiS0_PKijE9lastBlock];
	setp.eq.s16 	%p13, %rs2, 0;
	@%p13 bra 	$L__BB5_37;
	setp.ge.u32 	%p14, %r1, %r12;
	mov.b32 	%r171, 0;
	@%p14 bra 	$L__BB5_33;
	cvt.u64.u32 	%rd73, %r12;
	cvt.u64.u32 	%rd95, %r1;
	not.b64 	%rd74, %rd95;
	add.s64 	%rd75, %rd74, %rd73;
	shr.u64 	%rd76, %rd75, 5;
	add.s64 	%rd35, %rd76, 1;
	and.b64  	%rd36, %rd35, 15;
	setp.lt.u64 	%p15, %rd75, 480;
	mov.b32 	%r171, 0;
	@%p15 bra 	$L__BB5_24;
	and.b64  	%rd93, %rd35, 1152921504606846960;
	shl.b64 	%rd77, %rd95, 2;
	add.s64 	%rd78, %rd77, %rd3;
	add.s64 	%rd92, %rd78, 1024;
	mov.b32 	%r171, 0;
$L__BB5_23:
	.pragma "nounroll";
	ld.global.u32 	%r69, [%rd92+-1024];
	add.s32 	%r70, %r69, %r171;
	ld.global.u32 	%r71, [%rd92+-896];
	add.s32 	%r72, %r71, %r70;
	ld.global.u32 	%r73, [%rd92+-768];
	add.s32 	%r74, %r73, %r72;
	ld.global.u32 	%r75, [%rd92+-640];
	add.s32 	%r76, %r75, %r74;
	ld.global.u32 	%r77, [%rd92+-512];
	add.s32 	%r78, %r77, %r76;
	ld.global.u32 	%r79, [%rd92+-384];
	add.s32 	%r80, %r79, %r78;
	ld.global.u32 	%r81, [%rd92+-256];
	add.s32 	%r82, %r81, %r80;
	ld.global.u32 	%r83, [%rd92+-128];
	add.s32 	%r84, %r83, %r82;
	ld.global.u32 	%r85, [%rd92];
	add.s32 	%r86, %r85, %r84;
	ld.global.u32 	%r87, [%rd92+128];
	add.s32 	%r88, %r87, %r86;
	ld.global.u32 	%r89, [%rd92+256];
	add.s32 	%r90, %r89, %r88;
	ld.global.u32 	%r91, [%rd92+384];
	add.s32 	%r92, %r91, %r90;
	ld.global.u32 	%r93, [%rd92+512];
	add.s32 	%r94, %r93, %r92;
	ld.global.u32 	%r95, [%rd92+640];
	add.s32 	%r96, %r95, %r94;
	ld.global.u32 	%r97, [%rd92+768];
	add.s32 	%r98, %r97, %r96;
	ld.global.u32 	%r99, [%rd92+896];
	add.s32 	%r171, %r99, %r98;
	add.s64 	%rd95, %rd95, 512;
	add.s64 	%rd93, %rd93, -16;
	add.s64 	%rd92, %rd92, 2048;
	setp.ne.s64 	%p16, %rd93, 0;
	@%p16 bra 	$L__BB5_23;
$L__BB5_24:
	setp.eq.s64 	%p17, %rd36, 0;
	@%p17 bra 	$L__BB5_33;
	and.b64  	%rd46, %rd35, 7;
	setp.lt.u64 	%p18, %rd36, 8;
	@%p18 bra 	$L__BB5_27;
	shl.b64 	%rd79, %rd95, 2;
	add.s64 	%rd80, %rd3, %rd79;
	ld.global.u32 	%r101, [%rd80];
	add.s32 	%r102, %r101, %r171;
	ld.global.u32 	%r103, [%rd80+128];
	add.s32 	%r104, %r103, %r102;
	ld.global.u32 	%r105, [%rd80+256];
	add.s32 	%r106, %r105, %r104;
	ld.global.u32 	%r107, [%rd80+384];
	add.s32 	%r108, %r107, %r106;
	ld.global.u32 	%r109, [%rd80+512];
	add.s32 	%r110, %r109, %r108;
	ld.global.u32 	%r111, [%rd80+640];
	add.s32 	%r112, %r111, %r110;
	ld.global.u32 	%r113, [%rd80+768];
	add.s32 	%r114, %r113, %r112;
	ld.global.u32 	%r115, [%rd80+896];
	add.s32 	%r171, %r115, %r114;
	add.s64 	%rd95, %rd95, 256;
$L__BB5_27:
	setp.eq.s64 	%p19, %rd46, 0;
	@%p19 bra 	$L__BB5_33;
	and.b64  	%rd49, %rd35, 3;
	setp.lt.u64 	%p20, %rd46, 4;
	@%p20 bra 	$L__BB5_30;
	shl.b64 	%rd81, %rd95, 2;
	add.s64 	%rd82, %rd3, %rd81;
	ld.global.u32 	%r117, [%rd82];
	add.s32 	%r118, %r117, %r171;
	ld.global.u32 	%r119, [%rd82+128];
	add.s32 	%r120, %r119, %r118;
	ld.global.u32 	%r121, [%rd82+256];
	add.s32 	%r122, %r121, %r120;
	ld.global.u32 	%r123, [%rd82+384];
	add.s32 	%r171, %r123, %r122;
	add.s64 	%rd95, %rd95, 128;
$L__BB5_30:
	setp.eq.s64 	%p21, %rd49, 0;
	@%p21 bra 	$L__BB5_33;
	shl.b64 	%rd83, %rd95, 2;
	add.s64 	%rd99, %rd3, %rd83;
	neg.s64 	%rd98, %rd49;
$L__BB5_32:
	.pragma "nounroll";
	ld.global.u32 	%r124, [%rd99];
	add.s32 	%r171, %r124, %r171;
	add.s64 	%rd99, %rd99, 128;
	add.s64 	%rd98, %rd98, 1;
	setp.ne.s64 	%p22, %rd98, 0;
	@%p22 bra 	$L__BB5_32;
$L__BB5_33:
	setp.gt.u32 	%p23, %r1, 31;
	st.shared.u32 	[%r11], %r171;
	bar.sync 	0;
	@%p23 bra 	$L__BB5_36;
	setp.ne.s32 	%p24, %r1, 0;
	ld.volatile.shared.u32 	%r125, [%r11+64];
	ld.volatile.shared.u32 	%r126, [%r11];
	add.s32 	%r127, %r126, %r125;
	st.volatile.shared.u32 	[%r11], %r127;
	ld.volatile.shared.u32 	%r128, [%r11+32];
	ld.volatile.shared.u32 	%r129, [%r11];
	add.s32 	%r130, %r129, %r128;
	st.volatile.shared.u32 	[%r11], %r130;
	ld.volatile.shared.u32 	%r131, [%r11+16];
	ld.volatile.shared.u32 	%r132, [%r11];
	add.s32 	%r133, %r132, %r131;
	st.volatile.shared.u32 	[%r11], %r133;
	ld.volatile.shared.u32 	%r134, [%r11+8];
	ld.volatile.shared.u32 	%r135, [%r11];
	add.s32 	%r136, %r135, %r134;
	st.volatile.shared.u32 	[%r11], %r136;
	ld.volatile.shared.u32 	%r137, [%r11+4];
	ld.volatile.shared.u32 	%r138, [%r11];
	add.s32 	%r139, %r138, %r137;
	st.volatile.shared.u32 	[%r11], %r139;
	@%p24 bra 	$L__BB5_36;
	ld.volatile.shared.u32 	%r140, [sPartials];
	st.global.u32 	[%rd2], %r140;
$L__BB5_36:
	mov.b32 	%r141, 0;
	st.global.u32 	[retirementCount], %r141;
$L__BB5_37:
	ret;

}
	// .globl	_Z16reduceSinglePassILj16EEvPiS0_PKij
.visible .entry _Z16reduceSinglePassILj16EEvPiS0_PKij(
	.param .u64 .ptr .align 1 _Z16reduceSinglePassILj16EEvPiS0_PKij_param_0,
	.param .u64 .ptr .align 1 _Z16reduceSinglePassILj16EEvPiS0_PKij_param_1,
	.param .u64 .ptr .align 1 _Z16reduceSinglePassILj16EEvPiS0_PKij_param_2,
	.param .u32 _Z16reduceSinglePassILj16EEvPiS0_PKij_param_3
)
{
	.reg .pred 	%p<27>;
	.reg .b16 	%rs<3>;
	.reg .b32 	%r<163>;
	.reg .b64 	%rd<100>;
	// demoted variable
	.shared .align 1 .u8 _ZZ16reduceSinglePassILj16EEvPiS0_PKijE9lastBlock;
	ld.param.u64 	%rd58, [_Z16reduceSinglePassILj16EEvPiS0_PKij_param_0];
	ld.param.u64 	%rd59, [_Z16reduceSinglePassILj16EEvPiS0_PKij_param_1];
	ld.param.u64 	%rd60, [_Z16reduceSinglePassILj16EEvPiS0_PKij_param_2];
	ld.param.u32 	%r26, [_Z16reduceSinglePassILj16EEvPiS0_PKij_param_3];
	cvta.to.global.u64 	%rd1, %rd60;
	cvta.to.global.u64 	%rd2, %rd58;
	cvta.to.global.u64 	%rd3, %rd59;
	mov.u32 	%r1, %tid.x;
	mov.u32 	%r2, %ctaid.x;
	shl.b32 	%r28, %r2, 4;
	add.s32 	%r3, %r28, %r1;
	setp.ge.u32 	%p1, %r3, %r26;
	mov.b32 	%r153, 0;
	@%p1 bra 	$L__BB6_10;
	cvt.u64.u32 	%rd61, %r26;
	cvt.u64.u32 	%rd89, %r3;
	mov.u32 	%r29, %nctaid.x;
	shl.b32 	%r30, %r29, 4;
	cvt.u64.u32 	%rd5, %r30;
	add.s64 	%rd62, %rd5, %rd89;
	max.u64 	%rd63, %rd62, %rd61;
	setp.lt.u64 	%p2, %rd62, %rd61;
	selp.u64 	%rd6, 1, 0, %p2;
	add.s64 	%rd64, %rd62, %rd6;
	sub.s64 	%rd7, %rd63, %rd64;
	and.b64  	%rd65, %rd7, -4294967296;
	setp.ne.s64 	%p3, %rd65, 0;
	@%p3 bra 	$L__BB6_3;
	cvt.u32.u64 	%r31, %rd5;
	cvt.u32.u64 	%r32, %rd7;
	div.u32 	%r33, %r32, %r31;
	cvt.u64.u32 	%rd85, %r33;
	bra.uni 	$L__BB6_4;
$L__BB6_3:
	div.u64 	%rd85, %rd7, %rd5;
$L__BB6_4:
	add.s64 	%rd66, %rd85, %rd6;
	add.s64 	%rd11, %rd66, 1;
	and.b64  	%rd90, %rd11, 3;
	setp.lt.u64 	%p4, %rd66, 3;
	mov.b32 	%r153, 0;
	@%p4 bra 	$L__BB6_7;
	and.b64  	%rd86, %rd11, -4;
	shl.b64 	%rd14, %rd5, 2;
	shl.b64 	%rd67, %rd89, 2;
	add.s64 	%rd87, %rd1, %rd67;
	shl.b64 	%rd16, %rd5, 4;
	shl.b64 	%rd17, %rd5, 3;
	mul.lo.s64 	%rd18, %rd5, 12;
	mov.b32 	%r153, 0;
$L__BB6_6:
	ld.global.u32 	%r37, [%rd87];
	add.s32 	%r38, %r37, %r153;
	add.s64 	%rd68, %rd87, %rd14;
	ld.global.u32 	%r39, [%rd68];
	add.s32 	%r40, %r39, %r38;
	add.s64 	%rd69, %rd87, %rd17;
	ld.global.u32 	%r41, [%rd69];
	add.s32 	%r42, %r41, %r40;
	add.s64 	%rd70, %rd87, %rd18;
	ld.global.u32 	%r43, [%rd70];
	add.s32 	%r153, %r43, %r42;
	add.s64 	%rd89, %rd89, %rd14;
	add.s64 	%rd87, %rd87, %rd16;
	add.s64 	%rd86, %rd86, -4;
	setp.ne.s64 	%p5, %rd86, 0;
	@%p5 bra 	$L__BB6_6;
$L__BB6_7:
	setp.eq.s64 	%p6, %rd90, 0;
	@%p6 bra 	$L__BB6_10;
	shl.b64 	%rd71, %rd89, 2;
	add.s64 	%rd91, %rd1, %rd71;
	shl.b64 	%rd27, %rd5, 2;
$L__BB6_9:
	.pragma "nounroll";
	ld.global.u32 	%r44, [%rd91];
	add.s32 	%r153, %r44, %r153;
	add.s64 	%rd91, %rd91, %rd27;
	add.s64 	%rd90, %rd90, -1;
	setp.ne.s64 	%p7, %rd90, 0;
	@%p7 bra 	$L__BB6_9;
$L__BB6_10:
	shl.b32 	%r45, %r1, 2;
	mov.u32 	%r46, sPartials;
	add.s32 	%r11, %r46, %r45;
	st.shared.u32 	[%r11], %r153;
	bar.sync 	0;
	mov.u32 	%r12, %nctaid.x;
	setp.ne.s32 	%p8, %r12, 1;
	@%p8 bra 	$L__BB6_14;
	mul.wide.u32 	%rd84, %r2, 4;
	add.s64 	%rd32, %rd2, %rd84;
	setp.gt.u32 	%p25, %r1, 31;
	@%p25 bra 	$L__BB6_37;
	ld.volatile.shared.u32 	%r136, [%r11+32];
	ld.volatile.shared.u32 	%r137, [%r11];
	add.s32 	%r138, %r137, %r136;
	st.volatile.shared.u32 	[%r11], %r138;
	ld.volatile.shared.u32 	%r139, [%r11+16];
	ld.volatile.shared.u32 	%r140, [%r11];
	add.s32 	%r141, %r140, %r139;
	st.volatile.shared.u32 	[%r11], %r141;
	ld.volatile.shared.u32 	%r142, [%r11+8];
	ld.volatile.shared.u32 	%r143, [%r11];
	add.s32 	%r144, %r143, %r142;
	st.volatile.shared.u32 	[%r11], %r144;
	ld.volatile.shared.u32 	%r145, [%r11+4];
	ld.volatile.shared.u32 	%r146, [%r11];
	add.s32 	%r147, %r146, %r145;
	st.volatile.shared.u32 	[%r11], %r147;
	setp.ne.s32 	%p26, %r1, 0;
	@%p26 bra 	$L__BB6_37;
	ld.volatile.shared.u32 	%r148, [sPartials];
	st.global.u32 	[%rd32], %r148;
	bra.uni 	$L__BB6_37;
$L__BB6_14:
	mul.wide.u32 	%rd72, %r2, 4;
	add.s64 	%rd33, %rd3, %rd72;
	setp.gt.u32 	%p9, %r1, 31;
	@%p9 bra 	$L__BB6_17;
	ld.volatile.shared.u32 	%r47, [%r11+32];
	ld.volatile.shared.u32 	%r48, [%r11];
	add.s32 	%r49, %r48, %r47;
	st.volatile.shared.u32 	[%r11], %r49;
	ld.volatile.shared.u32 	%r50, [%r11+16];
	ld.volatile.shared.u32 	%r51, [%r11];
	add.s32 	%r52, %r51, %r50;
	st.volatile.shared.u32 	[%r11], %r52;
	ld.volatile.shared.u32 	%r53, [%r11+8];
	ld.volatile.shared.u32 	%r54, [%r11];
	add.s32 	%r55, %r54, %r53;
	st.volatile.shared.u32 	[%r11], %r55;
	ld.volatile.shared.u32 	%r56, [%r11+4];
	ld.volatile.shared.u32 	%r57, [%r11];
	add.s32 	%r58, %r57, %r56;
	st.volatile.shared.u32 	[%r11], %r58;
	setp.ne.s32 	%p10, %r1, 0;
	@%p10 bra 	$L__BB6_17;
	ld.volatile.shared.u32 	%r59, [sPartials];
	st.global.u32 	[%rd33], %r59;
$L__BB6_17:
	membar.gl;
	setp.ne.s32 	%p11, %r1, 0;
	@%p11 bra 	$L__BB6_19;
	atom.global.add.u32 	%r60, [retirementCount], 1;
	add.s32 	%r61, %r12, -1;
	setp.eq.s32 	%p12, %r60, %r61;
	selp.u16 	%rs1, 1, 0, %p12;
	st.shared.u8 	[_ZZ16reduceSinglePassILj16EEvPiS0_PKijE9lastBlock], %rs1;
$L__BB6_19:
	bar.sync 	0;
	ld.shared.u8 	%rs2, [_ZZ16reduceSinglePassILj16EEvPiS0_PKijE9lastBlock];
	setp.eq.s16 	%p13, %rs2, 0;
	@%p13 bra 	$L__BB6_37;
	setp.ge.u32 	%p14, %r1, %r12;
	mov.b32 	%r162, 0;
	@%p14 bra 	$L__BB6_33;
	cvt.u64.u32 	%rd73, %r12;
	cvt.u64.u32 	%rd95, %r1;
	not.b64 	%rd74, %rd95;
	add.s64 	%rd75, %rd74, %rd73;
	shr.u64 	%rd76, %rd75, 4;
	add.s64 	%rd35, %rd76, 1;
	and.b64  	%rd36, %rd35, 15;
	setp.lt.u64 	%p15, %rd75, 240;
	mov.b32 	%r162, 0;
	@%p15 bra 	$L__BB6_24;
	and.b64  	%rd93, %rd35, 2305843009213693936;
	shl.b64 	%rd77, %rd95, 2;
	add.s64 	%rd78, %rd77, %rd3;
	add.s64 	%rd92, %rd78, 512;
	mov.b32 	%r162, 0;
$L__BB6_23:
	.pragma "nounroll";
	ld.global.u32 	%r66, [%rd92+-512];
	add.s32 	%r67, %r66, %r162;
	ld.global.u32 	%r68, [%rd92+-448];
	add.s32 	%r69, %r68, %r67;
	ld.global.u32 	%r70, [%rd92+-384];
	add.s32 	%r71, %r70, %r69;
	ld.global.u32 	%r72, [%rd92+-320];
	add.s32 	%r73, %r72, %r71;
	ld.global.u32 	%r74, [%rd92+-256];
	add.s32 	%r75, %r74, %r73;
	ld.global.u32 	%r76, [%rd92+-192];
	add.s32 	%r77, %r76, %r75;
	ld.global.u32 	%r78, [%rd92+-128];
	add.s32 	%r79, %r78, %r77;
	ld.global.u32 	%r80, [%rd92+-64];
	add.s32 	%r81, %r80, %r79;
	ld.global.u32 	%r82, [%rd92];
	add.s32 	%r83, %r82, %r81;
	ld.global.u32 	%r84, [%rd92+64];
	add.s32 	%r85, %r84, %r83;
	ld.global.u32 	%r86, [%rd92+128];
	add.s32 	%r87, %r86, %r85;
	ld.global.u32 	%r88, [%rd92+192];
	add.s32 	%r89, %r88, %r87;
	ld.global.u32 	%r90, [%rd92+256];
	add.s32 	%r91, %r90, %r89;
	ld.global.u32 	%r92, [%rd92+320];
	add.s32 	%r93, %r92, %r91;
	ld.global.u32 	%r94, [%rd92+384];
	add.s32 	%r95, %r94, %r93;
	ld.global.u32 	%r96, [%rd92+448];
	add.s32 	%r162, %r96, %r95;
	add.s64 	%rd95, %rd95, 256;
	add.s64 	%rd93, %rd93, -16;
	add.s64 	%rd92, %rd92, 1024;
	setp.ne.s64 	%p16, %rd93, 0;
	@%p16 bra 	$L__BB6_23;
$L__BB6_24:
	setp.eq.s64 	%p17, %rd36, 0;
	@%p17 bra 	$L__BB6_33;
	and.b64  	%rd46, %rd35, 7;
	setp.lt.u64 	%p18, %rd36, 8;
	@%p18 bra 	$L__BB6_27;
	shl.b64 	%rd79, %rd95, 2;
	add.s64 	%rd80, %rd3, %rd79;
	ld.global.u32 	%r98, [%rd80];
	add.s32 	%r99, %r98, %r162;
	ld.global.u32 	%r100, [%rd80+64];
	add.s32 	%r101, %r100, %r99;
	ld.global.u32 	%r102, [%rd80+128];
	add.s32 	%r103, %r102, %r101;
	ld.global.u32 	%r104, [%rd80+192];
	add.s32 	%r105, %r104, %r103;
	ld.global.u32 	%r106, [%rd80+256];
	add.s32 	%r107, %r106, %r105;
	ld.global.u32 	%r108, [%rd80+320];
	add.s32 	%r109, %r108, %r107;
	ld.global.u32 	%r110, [%rd80+384];
	add.s32 	%r111, %r110, %r109;
	ld.global.u32 	%r112, [%rd80+448];
	add.s32 	%r162, %r112, %r111;
	add.s64 	%rd95, %rd95, 128;
$L__BB6_27:
	setp.eq.s64 	%p19, %rd46, 0;
	@%p19 bra 	$L__BB6_33;
	and.b64  	%rd49, %rd35, 3;
	setp.lt.u64 	%p20, %rd46, 4;
	@%p20 bra 	$L__BB6_30;
	shl.b64 	%rd81, %rd95, 2;
	add.s64 	%rd82, %rd3, %rd81;
	ld.global.u32 	%r114, [%rd82];
	add.s32 	%r115, %r114, %r162;
	ld.global.u32 	%r116, [%rd82+64];
	add.s32 	%r117, %r116, %r115;
	ld.global.u32 	%r118, [%rd82+128];
	add.s32 	%r119, %r118, %r117;
	ld.global.u32 	%r120, [%rd82+192];
	add.s32 	%r162, %r120, %r119;
	add.s64 	%rd95, %rd95, 64;
$L__BB6_30:
	setp.eq.s64 	%p21, %rd49, 0;
	@%p21 bra 	$L__BB6_33;
	shl.b64 	%rd83, %rd95, 2;
	add.s64 	%rd99, %rd3, %rd83;
	neg.s64 	%rd98, %rd49;
$L__BB6_32:
	.pragma "nounroll";
	ld.global.u32 	%r121, [%rd99];
	add.s32 	%r162, %r121, %r162;
	add.s64 	%rd99, %rd99, 64;
	add.s64 	%rd98, %rd98, 1;
	setp.ne.s64 	%p22, %rd98, 0;
	@%p22 bra 	$L__BB6_32;
$L__BB6_33:
	setp.gt.u32 	%p23, %r1, 31;
	st.shared.u32 	[%r11], %r162;
	bar.sync 	0;
	@%p23 bra 	$L__BB6_36;
	setp.ne.s32 	%p24, %r1, 0;
	ld.volatile.shared.u32 	%r122, [%r11+32];
	ld.volatile.shared.u32 	%r123, [%r11];
	add.s32 	%r124, %r123, %r122;
	st.volatile.shared.u32 	[%r11], %r124;
	ld.volatile.shared.u32 	%r125, [%r11+16];
	ld.volatile.shared.u32 	%r126, [%r11];
	add.s32 	%r127, %r126, %r125;
	st.volatile.shared.u32 	[%r11], %r127;
	ld.volatile.shared.u32 	%r128, [%r11+8];
	ld.volatile.shared.u32 	%r129, [%r11];
	add.s32 	%r130, %r129, %r128;
	st.volatile.shared.u32 	[%r11], %r130;
	ld.volatile.shared.u32 	%r131, [%r11+4];
	ld.volatile.shared.u32 	%r132, [%r11];
	add.s32 	%r133, %r132, %r131;
	st.volatile.shared.u32 	[%r11], %r133;
	@%p24 bra 	$L__BB6_36;
	ld.volatile.shared.u32 	%r134, [sPartials];
	st.global.u32 	[%rd2], %r134;
$L__BB6_36:
	mov.b32 	%r135, 0;
	st.global.u32 	[retirementCount], %r135;
$L__BB6_37:
	ret;

}
	// .globl	_Z16reduceSinglePassILj8EEvPiS0_PKij
.visible .entry _Z16reduceSinglePassILj8EEvPiS0_PKij(
	.param .u64 .ptr .align 1 _Z16reduceSinglePassILj8EEvPiS0_PKij_param_0,
	.param .u64 .ptr .align 1 _Z16reduceSinglePassILj8EEvPiS0_PKij_param_1,
	.param .u64 .ptr .align 1 _Z16reduceSinglePassILj8EEvPiS0_PKij_param_2,
	.param .u32 _Z16reduceSinglePassILj8EEvPiS0_PKij_param_3
)
{
	.reg .pred 	%p<27>;
	.reg .b16 	%rs<3>;
	.reg .b32 	%r<154>;
	.reg .b64 	%rd<100>;
	// demoted variable
	.shared .align 1 .u8 _ZZ16reduceSinglePassILj8EEvPiS0_PKijE9lastBlock;
	ld.param.u64 	%rd58, [_Z16reduceSinglePassILj8EEvPiS0_PKij_param_0];
	ld.param.u64 	%rd59, [_Z16reduceSinglePassILj8EEvPiS0_PKij_param_1];
	ld.param.u64 	%rd60, [_Z16reduceSinglePassILj8EEvPiS0_PKij_param_2];
	ld.param.u32 	%r26, [_Z16reduceSinglePassILj8EEvPiS0_PKij_param_3];
	cvta.to.global.u64 	%rd1, %rd60;
	cvta.to.global.u64 	%rd2, %rd58;
	cvta.to.global.u64 	%rd3, %rd59;
	mov.u32 	%r1, %tid.x;
	mov.u32 	%r2, %ctaid.x;
	shl.b32 	%r28, %r2, 3;
	add.s32 	%r3, %r28, %r1;
	setp.ge.u32 	%p1, %r3, %r26;
	mov.b32 	%r144, 0;
	@%p1 bra 	$L__BB7_10;
	cvt.u64.u32 	%rd61, %r26;
	cvt.u64.u32 	%rd89, %r3;
	mov.u32 	%r29, %nctaid.x;
	shl.b32 	%r30, %r29, 3;
	cvt.u64.u32 	%rd5, %r30;
	add.s64 	%rd62, %rd5, %rd89;
	max.u64 	%rd63, %rd62, %rd61;
	setp.lt.u64 	%p2, %rd62, %rd61;
	selp.u64 	%rd6, 1, 0, %p2;
	add.s64 	%rd64, %rd62, %rd6;
	sub.s64 	%rd7, %rd63, %rd64;
	and.b64  	%rd65, %rd7, -4294967296;
	setp.ne.s64 	%p3, %rd65, 0;
	@%p3 bra 	$L__BB7_3;
	cvt.u32.u64 	%r31, %rd5;
	cvt.u32.u64 	%r32, %rd7;
	div.u32 	%r33, %r32, %r31;
	cvt.u64.u32 	%rd85, %r33;
	bra.uni 	$L__BB7_4;
$L__BB7_3:
	div.u64 	%rd85, %rd7, %rd5;
$L__BB7_4:
	add.s64 	%rd66, %rd85, %rd6;
	add.s64 	%rd11, %rd66, 1;
	and.b64  	%rd90, %rd11, 3;
	setp.lt.u64 	%p4, %rd66, 3;
	mov.b32 	%r144, 0;
	@%p4 bra 	$L__BB7_7;
	and.b64  	%rd86, %rd11, -4;
	shl.b64 	%rd14, %rd5, 2;
	shl.b64 	%rd67, %rd89, 2;
	add.s64 	%rd87, %rd1, %rd67;
	shl.b64 	%rd16, %rd5, 4;
	shl.b64 	%rd17, %rd5, 3;
	mul.lo.s64 	%rd18, %rd5, 12;
	mov.b32 	%r144, 0;
$L__BB7_6:
	ld.global.u32 	%r37, [%rd87];
	add.s32 	%r38, %r37, %r144;
	add.s64 	%rd68, %rd87, %rd14;
	ld.global.u32 	%r39, [%rd68];
	add.s32 	%r40, %r39, %r38;
	add.s64 	%rd69, %rd87, %rd17;
	ld.global.u32 	%r41, [%rd69];
	add.s32 	%r42, %r41, %r40;
	add.s64 	%rd70, %rd87, %rd18;
	ld.global.u32 	%r43, [%rd70];
	add.s32 	%r144, %r43, %r42;
	add.s64 	%rd89, %rd89, %rd14;
	add.s64 	%rd87, %rd87, %rd16;
	add.s64 	%rd86, %rd86, -4;
	setp.ne.s64 	%p5, %rd86, 0;
	@%p5 bra 	$L__BB7_6;
$L__BB7_7:
	setp.eq.s64 	%p6, %rd90, 0;
	@%p6 bra 	$L__BB7_10;
	shl.b64 	%rd71, %rd89, 2;
	add.s64 	%rd91, %rd1, %rd71;
	shl.b64 	%rd27, %rd5, 2;
$L__BB7_9:
	.pragma "nounroll";
	ld.global.u32 	%r44, [%rd91];
	add.s32 	%r144, %r44, %r144;
	add.s64 	%rd91, %rd91, %rd27;
	add.s64 	%rd90, %rd90, -1;
	setp.ne.s64 	%p7, %rd90, 0;
	@%p7 bra 	$L__BB7_9;
$L__BB7_10:
	shl.b32 	%r45, %r1, 2;
	mov.u32 	%r46, sPartials;
	add.s32 	%r11, %r46, %r45;
	st.shared.u32 	[%r11], %r144;
	bar.sync 	0;
	mov.u32 	%r12, %nctaid.x;
	setp.ne.s32 	%p8, %r12, 1;
	@%p8 bra 	$L__BB7_14;
	mul.wide.u32 	%rd84, %r2, 4;
	add.s64 	%rd32, %rd2, %rd84;
	setp.gt.u32 	%p25, %r1, 31;
	@%p25 bra 	$L__BB7_37;
	ld.volatile.shared.u32 	%r130, [%r11+16];
	ld.volatile.shared.u32 	%r131, [%r11];
	add.s32 	%r132, %r131, %r130;
	st.volatile.shared.u32 	[%r11], %r132;
	ld.volatile.shared.u32 	%r133, [%r11+8];
	ld.volatile.shared.u32 	%r134, [%r11];
	add.s32 	%r135, %r134, %r133;
	st.volatile.shared.u32 	[%r11], %r135;
	ld.volatile.shared.u32 	%r136, [%r11+4];
	ld.volatile.shared.u32 	%r137, [%r11];
	add.s32 	%r138, %r137, %r136;
	st.volatile.shared.u32 	[%r11], %r138;
	setp.ne.s32 	%p26, %r1, 0;
	@%p26 bra 	$L__BB7_37;
	ld.volatile.shared.u32 	%r139, [sPartials];
	st.global.u32 	[%rd32], %r139;
	bra.uni 	$L__BB7_37;
$L__BB7_14:
	mul.wide.u32 	%rd72, %r2, 4;
	add.s64 	%rd33, %rd3, %rd72;
	setp.gt.u32 	%p9, %r1, 31;
	@%p9 bra 	$L__BB7_17;
	ld.volatile.shared.u32 	%r47, [%r11+16];
	ld.volatile.shared.u32 	%r48, [%r11];
	add.s32 	%r49, %r48, %r47;
	st.volatile.shared.u32 	[%r11], %r49;
	ld.volatile.shared.u32 	%r50, [%r11+8];
	ld.volatile.shared.u32 	%r51, [%r11];
	add.s32 	%r52, %r51, %r50;
	st.volatile.shared.u32 	[%r11], %r52;
	ld.volatile.shared.u32 	%r53, [%r11+4];
	ld.volatile.shared.u32 	%r54, [%r11];
	add.s32 	%r55, %r54, %r53;
	st.volatile.shared.u32 	[%r11], %r55;
	setp.ne.s32 	%p10, %r1, 0;
	@%p10 bra 	$L__BB7_17;
	ld.volatile.shared.u32 	%r56, [sPartials];
	st.global.u32 	[%rd33], %r56;
$L__BB7_17:
	membar.gl;
	setp.ne.s32 	%p11, %r1, 0;
	@%p11 bra 	$L__BB7_19;
	atom.global.add.u32 	%r57, [retirementCount], 1;
	add.s32 	%r58, %r12, -1;
	setp.eq.s32 	%p12, %r57, %r58;
	selp.u16 	%rs1, 1, 0, %p12;
	st.shared.u8 	[_ZZ16reduceSinglePassILj8EEvPiS0_PKijE9lastBlock], %rs1;
$L__BB7_19:
	bar.sync 	0;
	ld.shared.u8 	%rs2, [_ZZ16reduceSinglePassILj8EEvPiS0_PKijE9lastBlock];
	setp.eq.s16 	%p13, %rs2, 0;
	@%p13 bra 	$L__BB7_37;
	setp.ge.u32 	%p14, %r1, %r12;
	mov.b32 	%r153, 0;
	@%p14 bra 	$L__BB7_33;
	cvt.u64.u32 	%rd73, %r12;
	cvt.u64.u32 	%rd95, %r1;
	not.b64 	%rd74, %rd95;
	add.s64 	%rd75, %rd74, %rd73;
	shr.u64 	%rd76, %rd75, 3;
	add.s64 	%rd35, %rd76, 1;
	and.b64  	%rd36, %rd35, 15;
	setp.lt.u64 	%p15, %rd75, 120;
	mov.b32 	%r153, 0;
	@%p15 bra 	$L__BB7_24;
	and.b64  	%rd93, %rd35, 4611686018427387888;
	shl.b64 	%rd77, %rd95, 2;
	add.s64 	%rd78, %rd77, %rd3;
	add.s64 	%rd92, %rd78, 256;
	mov.b32 	%r153, 0;
$L__BB7_23:
	.pragma "nounroll";
	ld.global.u32 	%r63, [%rd92+-256];
	add.s32 	%r64, %r63, %r153;
	ld.global.u32 	%r65, [%rd92+-224];
	add.s32 	%r66, %r65, %r64;
	ld.global.u32 	%r67, [%rd92+-192];
	add.s32 	%r68, %r67, %r66;
	ld.global.u32 	%r69, [%rd92+-160];
	add.s32 	%r70, %r69, %r68;
	ld.global.u32 	%r71, [%rd92+-128];
	add.s32 	%r72, %r71, %r70;
	ld.global.u32 	%r73, [%rd92+-96];
	add.s32 	%r74, %r73, %r72;
	ld.global.u32 	%r75, [%rd92+-64];
	add.s32 	%r76, %r75, %r74;
	ld.global.u32 	%r77, [%rd92+-32];
	add.s32 	%r78, %r77, %r76;
	ld.global.u32 	%r79, [%rd92];
	add.s32 	%r80, %r79, %r78;
	ld.global.u32 	%r81, [%rd92+32];
	add.s32 	%r82, %r81, %r80;
	ld.global.u32 	%r83, [%rd92+64];
	add.s32 	%r84, %r83, %r82;
	ld.global.u32 	%r85, [%rd92+96];
	add.s32 	%r86, %r85, %r84;
	ld.global.u32 	%r87, [%rd92+128];
	add.s32 	%r88, %r87, %r86;
	ld.global.u32 	%r89, [%rd92+160];
	add.s32 	%r90, %r89, %r88;
	ld.global.u32 	%r91, [%rd92+192];
	add.s32 	%r92, %r91, %r90;
	ld.global.u32 	%r93, [%rd92+224];
	add.s32 	%r153, %r93, %r92;
	add.s64 	%rd95, %rd95, 128;
	add.s64 	%rd93, %rd93, -16;
	add.s64 	%rd92, %rd92, 512;
	setp.ne.s64 	%p16, %rd93, 0;
	@%p16 bra 	$L__BB7_23;
$L__BB7_24:
	setp.eq.s64 	%p17, %rd36, 0;
	@%p17 bra 	$L__BB7_33;
	and.b64  	%rd46, %rd35, 7;
	setp.lt.u64 	%p18, %rd36, 8;
	@%p18 bra 	$L__BB7_27;
	shl.b64 	%rd79, %rd95, 2;
	add.s64 	%rd80, %rd3, %rd79;
	ld.global.u32 	%r95, [%rd80];
	add.s32 	%r96, %r95, %r153;
	ld.global.u32 	%r97, [%rd80+32];
	add.s32 	%r98, %r97, %r96;
	ld.global.u32 	%r99, [%rd80+64];
	add.s32 	%r100, %r99, %r98;
	ld.global.u32 	%r101, [%rd80+96];
	add.s32 	%r102, %r101, %r100;
	ld.global.u32 	%r103, [%rd80+128];
	add.s32 	%r104, %r103, %r102;
	ld.global.u32 	%r105, [%rd80+160];
	add.s32 	%r106, %r105, %r104;
	ld.global.u32 	%r107, [%rd80+192];
	add.s32 	%r108, %r107, %r106;
	ld.global.u32 	%r109, [%rd80+224];
	add.s32 	%r153, %r109, %r108;
	add.s64 	%rd95, %rd95, 64;
$L__BB7_27:
	setp.eq.s64 	%p19, %rd46, 0;
	@%p19 bra 	$L__BB7_33;
	and.b64  	%rd49, %rd35, 3;
	setp.lt.u64 	%p20, %rd46, 4;
	@%p20 bra 	$L__BB7_30;
	shl.b64 	%rd81, %rd95, 2;
	add.s64 	%rd82, %rd3, %rd81;
	ld.global.u32 	%r111, [%rd82];
	add.s32 	%r112, %r111, %r153;
	ld.global.u32 	%r113, [%rd82+32];
	add.s32 	%r114, %r113, %r112;
	ld.global.u32 	%r115, [%rd82+64];
	add.s32 	%r116, %r115, %r114;
	ld.global.u32 	%r117, [%rd82+96];
	add.s32 	%r153, %r117, %r116;
	add.s64 	%rd95, %rd95, 32;
$L__BB7_30:
	setp.eq.s64 	%p21, %rd49, 0;
	@%p21 bra 	$L__BB7_33;
	shl.b64 	%rd83, %rd95, 2;
	add.s64 	%rd99, %rd3, %rd83;
	neg.s64 	%rd98, %rd49;
$L__BB7_32:
	.pragma "nounroll";
	ld.global.u32 	%r118, [%rd99];
	add.s32 	%r153, %r118, %r153;
	add.s64 	%rd99, %rd99, 32;
	add.s64 	%rd98, %rd98, 1;
	setp.ne.s64 	%p22, %rd98, 0;
	@%p22 bra 	$L__BB7_32;
$L__BB7_33:
	setp.gt.u32 	%p23, %r1, 31;
	st.shared.u32 	[%r11], %r153;
	bar.sync 	0;
	@%p23 bra 	$L__BB7_36;
	setp.ne.s32 	%p24, %r1, 0;
	ld.volatile.shared.u32 	%r119, [%r11+16];
	ld.volatile.shared.u32 	%r120, [%r11];
	add.s32 	%r121, %r120, %r119;
	st.volatile.shared.u32 	[%r11], %r121;
	ld.volatile.shared.u32 	%r122, [%r11+8];
	ld.volatile.shared.u32 	%r123, [%r11];
	add.s32 	%r124, %r123, %r122;
	st.volatile.shared.u32 	[%r11], %r124;
	ld.volatile.shared.u32 	%r125, [%r11+4];
	ld.volatile.shared.u32 	%r126, [%r11];
	add.s32 	%r127, %r126, %r125;
	st.volatile.shared.u32 	[%r11], %r127;
	@%p24 bra 	$L__BB7_36;
	ld.volatile.shared.u32 	%r128, [sPartials];
	st.global.u32 	[%rd2], %r128;
$L__BB7_36:
	mov.b32 	%r129, 0;
	st.global.u32 	[retirementCount], %r129;
$L__BB7_37:
	ret;

}
	// .globl	_Z16reduceSinglePassILj4EEvPiS0_PKij
.visible .entry _Z16reduceSinglePassILj4EEvPiS0_PKij(
	.param .u64 .ptr .align 1 _Z16reduceSinglePassILj4EEvPiS0_PKij_param_0,
	.param .u64 .ptr .align 1 _Z16reduceSinglePassILj4EEvPiS0_PKij_param_1,
	.param .u64 .ptr .align 1 _Z16reduceSinglePassILj4EEvPiS0_PKij_param_2,
	.param .u32 _Z16reduceSinglePassILj4EEvPiS0_PKij_param_3
)
{
	.reg .pred 	%p<27>;
	.reg .b16 	%rs<3>;
	.reg .b32 	%r<145>;
	.reg .b64 	%rd<100>;
	// demoted variable
	.shared .align 1 .u8 _ZZ16reduceSinglePassILj4EEvPiS0_PKijE9lastBlock;
	ld.param.u64 	%rd58, [_Z16reduceSinglePassILj4EEvPiS0_PKij_param_0];
	ld.param.u64 	%rd59, [_Z16reduceSinglePassILj4EEvPiS0_PKij_param_1];
	ld.param.u64 	%rd60, [_Z16reduceSinglePassILj4EEvPiS0_PKij_param_2];
	ld.param.u32 	%r26, [_Z16reduceSinglePassILj4EEvPiS0_PKij_param_3];
	cvta.to.global.u64 	%rd1, %rd60;
	cvta.to.global.u64 	%rd2, %rd58;
	cvta.to.global.u64 	%rd3, %rd59;
	mov.u32 	%r1, %tid.x;
	mov.u32 	%r2, %ctaid.x;
	shl.b32 	%r28, %r2, 2;
	add.s32 	%r3, %r28, %r1;
	setp.ge.u32 	%p1, %r3, %r26;
	mov.b32 	%r135, 0;
	@%p1 bra 	$L__BB8_10;
	cvt.u64.u32 	%rd61, %r26;
	cvt.u64.u32 	%rd89, %r3;
	mov.u32 	%r29, %nctaid.x;
	shl.b32 	%r30, %r29, 2;
	cvt.u64.u32 	%rd5, %r30;
	add.s64 	%rd62, %rd5, %rd89;
	max.u64 	%rd63, %rd62, %rd61;
	setp.lt.u64 	%p2, %rd62, %rd61;
	selp.u64 	%rd6, 1, 0, %p2;
	add.s64 	%rd64, %rd62, %rd6;
	sub.s64 	%rd7, %rd63, %rd64;
	and.b64  	%rd65, %rd7, -4294967296;
	setp.ne.s64 	%p3, %rd65, 0;
	@%p3 bra 	$L__BB8_3;
	cvt.u32.u64 	%r31, %rd5;
	cvt.u32.u64 	%r32, %rd7;
	div.u32 	%r33, %r32, %r31;
	cvt.u64.u32 	%rd85, %r33;
	bra.uni 	$L__BB8_4;
$L__BB8_3:
	div.u64 	%rd85, %rd7, %rd5;
$L__BB8_4:
	add.s64 	%rd66, %rd85, %rd6;
	add.s64 	%rd11, %rd66, 1;
	and.b64  	%rd90, %rd11, 3;
	setp.lt.u64 	%p4, %rd66, 3;
	mov.b32 	%r135, 0;
	@%p4 bra 	$L__BB8_7;
	and.b64  	%rd86, %rd11, -4;
	shl.b64 	%rd14, %rd5, 2;
	shl.b64 	%rd67, %rd89, 2;
	add.s64 	%rd87, %rd1, %rd67;
	shl.b64 	%rd16, %rd5, 4;
	shl.b64 	%rd17, %rd5, 3;
	mul.lo.s64 	%rd18, %rd5, 12;
	mov.b32 	%r135, 0;
$L__BB8_6:
	ld.global.u32 	%r37, [%rd87];
	add.s32 	%r38, %r37, %r135;
	add.s64 	%rd68, %rd87, %rd14;
	ld.global.u32 	%r39, [%rd68];
	add.s32 	%r40, %r39, %r38;
	add.s64 	%rd69, %rd87, %rd17;
	ld.global.u32 	%r41, [%rd69];
	add.s32 	%r42, %r41, %r40;
	add.s64 	%rd70, %rd87, %rd18;
	ld.global.u32 	%r43, [%rd70];
	add.s32 	%r135, %r43, %r42;
	add.s64 	%rd89, %rd89, %rd14;
	add.s64 	%rd87, %rd87, %rd16;
	add.s64 	%rd86, %rd86, -4;
	setp.ne.s64 	%p5, %rd86, 0;
	@%p5 bra 	$L__BB8_6;
$L__BB8_7:
	setp.eq.s64 	%p6, %rd90, 0;
	@%p6 bra 	$L__BB8_10;
	shl.b64 	%rd71, %rd89, 2;
	add.s64 	%rd91, %rd1, %rd71;
	shl.b64 	%rd27, %rd5, 2;
$L__BB8_9:
	.pragma "nounroll";
	ld.global.u32 	%r44, [%rd91];
	add.s32 	%r135, %r44, %r135;
	add.s64 	%rd91, %rd91, %rd27;
	add.s64 	%rd90, %rd90, -1;
	setp.ne.s64 	%p7, %rd90, 0;
	@%p7 bra 	$L__BB8_9;
$L__BB8_10:
	shl.b32 	%r45, %r1, 2;
	mov.u32 	%r46, sPartials;
	add.s32 	%r11, %r46, %r45;
	st.shared.u32 	[%r11], %r135;
	bar.sync 	0;
	mov.u32 	%r12, %nctaid.x;
	setp.ne.s32 	%p8, %r12, 1;
	@%p8 bra 	$L__BB8_14;
	mul.wide.u32 	%rd84, %r2, 4;
	add.s64 	%rd32, %rd2, %rd84;
	setp.gt.u32 	%p25, %r1, 31;
	@%p25 bra 	$L__BB8_37;
	ld.volatile.shared.u32 	%r124, [%r11+8];
	ld.volatile.shared.u32 	%r125, [%r11];
	add.s32 	%r126, %r125, %r124;
	st.volatile.shared.u32 	[%r11], %r126;
	ld.volatile.shared.u32 	%r127, [%r11+4];
	ld.volatile.shared.u32 	%r128, [%r11];
	add.s32 	%r129, %r128, %r127;
	st.volatile.shared.u32 	[%r11], %r129;
	setp.ne.s32 	%p26, %r1, 0;
	@%p26 bra 	$L__BB8_37;
	ld.volatile.shared.u32 	%r130, [sPartials];
	st.global.u32 	[%rd32], %r130;
	bra.uni 	$L__BB8_37;
$L__BB8_14:
	mul.wide.u32 	%rd72, %r2, 4;
	add.s64 	%rd33, %rd3, %rd72;
	setp.gt.u32 	%p9, %r1, 31;
	@%p9 bra 	$L__BB8_17;
	ld.volatile.shared.u32 	%r47, [%r11+8];
	ld.volatile.shared.u32 	%r48, [%r11];
	add.s32 	%r49, %r48, %r47;
	st.volatile.shared.u32 	[%r11], %r49;
	ld.volatile.shared.u32 	%r50, [%r11+4];
	ld.volatile.shared.u32 	%r51, [%r11];
	add.s32 	%r52, %r51, %r50;
	st.volatile.shared.u32 	[%r11], %r52;
	setp.ne.s32 	%p10, %r1, 0;
	@%p10 bra 	$L__BB8_17;
	ld.volatile.shared.u32 	%r53, [sPartials];
	st.global.u32 	[%rd33], %r53;
$L__BB8_17:
	membar.gl;
	setp.ne.s32 	%p11, %r1, 0;
	@%p11 bra 	$L__BB8_19;
	atom.global.add.u32 	%r54, [retirementCount], 1;
	add.s32 	%r55, %r12, -1;
	setp.eq.s32 	%p12, %r54, %r55;
	selp.u16 	%rs1, 1, 0, %p12;
	st.shared.u8 	[_ZZ16reduceSinglePassILj4EEvPiS0_PKijE9lastBlock], %rs1;
$L__BB8_19:
	bar.sync 	0;
	ld.shared.u8 	%rs2, [_ZZ16reduceSinglePassILj4EEvPiS0_PKijE9lastBlock];
	setp.eq.s16 	%p13, %rs2, 0;
	@%p13 bra 	$L__BB8_37;
	setp.ge.u32 	%p14, %r1, %r12;
	mov.b32 	%r144, 0;
	@%p14 bra 	$L__BB8_33;
	cvt.u64.u32 	%rd73, %r12;
	cvt.u64.u32 	%rd95, %r1;
	not.b64 	%rd74, %rd95;
	add.s64 	%rd75, %rd74, %rd73;
	shr.u64 	%rd76, %rd75, 2;
	add.s64 	%rd35, %rd76, 1;
	and.b64  	%rd36, %rd35, 15;
	setp.lt.u64 	%p15, %rd75, 60;
	mov.b32 	%r144, 0;
	@%p15 bra 	$L__BB8_24;
	and.b64  	%rd93, %rd35, 9223372036854775792;
	shl.b64 	%rd77, %rd95, 2;
	add.s64 	%rd78, %rd77, %rd3;
	add.s64 	%rd92, %rd78, 128;
	mov.b32 	%r144, 0;
$L__BB8_23:
	.pragma "nounroll";
	ld.global.u32 	%r60, [%rd92+-128];
	add.s32 	%r61, %r60, %r144;
	ld.global.u32 	%r62, [%rd92+-112];
	add.s32 	%r63, %r62, %r61;
	ld.global.u32 	%r64, [%rd92+-96];
	add.s32 	%r65, %r64, %r63;
	ld.global.u32 	%r66, [%rd92+-80];
	add.s32 	%r67, %r66, %r65;
	ld.global.u32 	%r68, [%rd92+-64];
	add.s32 	%r69, %r68, %r67;
	ld.global.u32 	%r70, [%rd92+-48];
	add.s32 	%r71, %r70, %r69;
	ld.global.u32 	%r72, [%rd92+-32];
	add.s32 	%r73, %r72, %r71;
	ld.global.u32 	%r74, [%rd92+-16];
	add.s32 	%r75, %r74, %r73;
	ld.global.u32 	%r76, [%rd92];
	add.s32 	%r77, %r76, %r75;
	ld.global.u32 	%r78, [%rd92+16];
	add.s32 	%r79, %r78, %r77;
	ld.global.u32 	%r80, [%rd92+32];
	add.s32 	%r81, %r80, %r79;
	ld.global.u32 	%r82, [%rd92+48];
	add.s32 	%r83, %r82, %r81;
	ld.global.u32 	%r84, [%rd92+64];
	add.s32 	%r85, %r84, %r83;
	ld.global.u32 	%r86, [%rd92+80];
	add.s32 	%r87, %r86, %r85;
	ld.global.u32 	%r88, [%rd92+96];
	add.s32 	%r89, %r88, %r87;
	ld.global.u32 	%r90, [%rd92+112];
	add.s32 	%r144, %r90, %r89;
	add.s64 	%rd95, %rd95, 64;
	add.s64 	%rd93, %rd93, -16;
	add.s64 	%rd92, %rd92, 256;
	setp.ne.s64 	%p16, %rd93, 0;
	@%p16 bra 	$L__BB8_23;
$L__BB8_24:
	setp.eq.s64 	%p17, %rd36, 0;
	@%p17 bra 	$L__BB8_33;
	and.b64  	%rd46, %rd35, 7;
	setp.lt.u64 	%p18, %rd36, 8;
	@%p18 bra 	$L__BB8_27;
	shl.b64 	%rd79, %rd95, 2;
	add.s64 	%rd80, %rd3, %rd79;
	ld.global.u32 	%r92, [%rd80];
	add.s32 	%r93, %r92, %r144;
	ld.global.u32 	%r94, [%rd80+16];
	add.s32 	%r95, %r94, %r93;
	ld.global.u32 	%r96, [%rd80+32];
	add.s32 	%r97, %r96, %r95;
	ld.global.u32 	%r98, [%rd80+48];
	add.s32 	%r99, %r98, %r97;
	ld.global.u32 	%r100, [%rd80+64];
	add.s32 	%r101, %r100, %r99;
	ld.global.u32 	%r102, [%rd80+80];
	add.s32 	%r103, %r102, %r101;
	ld.global.u32 	%r104, [%rd80+96];
	add.s32 	%r105, %r104, %r103;
	ld.global.u32 	%r106, [%rd80+112];
	add.s32 	%r144, %r106, %r105;
	add.s64 	%rd95, %rd95, 32;
$L__BB8_27:
	setp.eq.s64 	%p19, %rd46, 0;
	@%p19 bra 	$L__BB8_33;
	and.b64  	%rd49, %rd35, 3;
	setp.lt.u64 	%p20, %rd46, 4;
	@%p20 bra 	$L__BB8_30;
	shl.b64 	%rd81, %rd95, 2;
	add.s64 	%rd82, %rd3, %rd81;
	ld.global.u32 	%r108, [%rd82];
	add.s32 	%r109, %r108, %r144;
	ld.global.u32 	%r110, [%rd82+16];
	add.s32 	%r111, %r110, %r109;
	ld.global.u32 	%r112, [%rd82+32];
	add.s32 	%r113, %r112, %r111;
	ld.global.u32 	%r114, [%rd82+48];
	add.s32 	%r144, %r114, %r113;
	add.s64 	%rd95, %rd95, 16;
$L__BB8_30:
	setp.eq.s64 	%p21, %rd49, 0;
	@%p21 bra 	$L__BB8_33;
	shl.b64 	%rd83, %rd95, 2;
	add.s64 	%rd99, %rd3, %rd83;
	neg.s64 	%rd98, %rd49;
$L__BB8_32:
	.pragma "nounroll";
	ld.global.u32 	%r115, [%rd99];
	add.s32 	%r144, %r115, %r144;
	add.s64 	%rd99, %rd99, 16;
	add.s64 	%rd98, %rd98, 1;
	setp.ne.s64 	%p22, %rd98, 0;
	@%p22 bra 	$L__BB8_32;
$L__BB8_33:
	setp.gt.u32 	%p23, %r1, 31;
	st.shared.u32 	[%r11], %r144;
	bar.sync 	0;
	@%p23 bra 	$L__BB8_36;
	setp.ne.s32 	%p24, %r1, 0;
	ld.volatile.shared.u32 	%r116, [%r11+8];
	ld.volatile.shared.u32 	%r117, [%r11];
	add.s32 	%r118, %r117, %r116;
	st.volatile.shared.u32 	[%r11], %r118;
	ld.volatile.shared.u32 	%r119, [%r11+4];
	ld.volatile.shared.u32 	%r120, [%r11];
	add.s32 	%r121, %r120, %r119;
	st.volatile.shared.u32 	[%r11], %r121;
	@%p24 bra 	$L__BB8_36;
	ld.volatile.shared.u32 	%r122, [sPartials];
	st.global.u32 	[%rd2], %r122;
$L__BB8_36:
	mov.b32 	%r123, 0;
	st.global.u32 	[retirementCount], %r123;
$L__BB8_37:
	ret;

}
	// .globl	_Z16reduceSinglePassILj2EEvPiS0_PKij
.visible .entry _Z16reduceSinglePassILj2EEvPiS0_PKij(
	.param .u64 .ptr .align 1 _Z16reduceSinglePassILj2EEvPiS0_PKij_param_0,
	.param .u64 .ptr .align 1 _Z16reduceSinglePassILj2EEvPiS0_PKij_param_1,
	.param .u64 .ptr .align 1 _Z16reduceSinglePassILj2EEvPiS0_PKij_param_2,
	.param .u32 _Z16reduceSinglePassILj2EEvPiS0_PKij_param_3
)
{
	.reg .pred 	%p<27>;
	.reg .b16 	%rs<3>;
	.reg .b32 	%r<136>;
	.reg .b64 	%rd<101>;
	// demoted variable
	.shared .align 1 .u8 _ZZ16reduceSinglePassILj2EEvPiS0_PKijE9lastBlock;
	ld.param.u64 	%rd59, [_Z16reduceSinglePassILj2EEvPiS0_PKij_param_0];
	ld.param.u64 	%rd60, [_Z16reduceSinglePassILj2EEvPiS0_PKij_param_1];
	ld.param.u64 	%rd61, [_Z16reduceSinglePassILj2EEvPiS0_PKij_param_2];
	ld.param.u32 	%r27, [_Z16reduceSinglePassILj2EEvPiS0_PKij_param_3];
	cvta.to.global.u64 	%rd1, %rd61;
	cvta.to.global.u64 	%rd2, %rd59;
	cvta.to.global.u64 	%rd3, %rd60;
	mov.u32 	%r1, %tid.x;
	mov.u32 	%r2, %ctaid.x;
	shl.b32 	%r29, %r2, 1;
	add.s32 	%r3, %r29, %r1;
	setp.ge.u32 	%p1, %r3, %r27;
	mov.b32 	%r126, 0;
	@%p1 bra 	$L__BB9_10;
	cvt.u64.u32 	%rd62, %r27;
	cvt.u64.u32 	%rd90, %r3;
	mov.u32 	%r4, %nctaid.x;
	shl.b32 	%r30, %r4, 1;
	cvt.u64.u32 	%rd5, %r30;
	add.s64 	%rd63, %rd5, %rd90;
	max.u64 	%rd64, %rd63, %rd62;
	setp.lt.u64 	%p2, %rd63, %rd62;
	selp.u64 	%rd6, 1, 0, %p2;
	add.s64 	%rd65, %rd63, %rd6;
	sub.s64 	%rd7, %rd64, %rd65;
	and.b64  	%rd66, %rd7, -4294967296;
	setp.ne.s64 	%p3, %rd66, 0;
	@%p3 bra 	$L__BB9_3;
	cvt.u32.u64 	%r31, %rd5;
	cvt.u32.u64 	%r32, %rd7;
	div.u32 	%r33, %r32, %r31;
	cvt.u64.u32 	%rd86, %r33;
	bra.uni 	$L__BB9_4;
$L__BB9_3:
	div.u64 	%rd86, %rd7, %rd5;
$L__BB9_4:
	add.s64 	%rd67, %rd86, %rd6;
	add.s64 	%rd11, %rd67, 1;
	and.b64  	%rd12, %rd11, 3;
	setp.lt.u64 	%p4, %rd67, 3;
	mov.b32 	%r126, 0;
	@%p4 bra 	$L__BB9_7;
	and.b64  	%rd87, %rd11, -4;
	mul.wide.u32 	%rd14, %r4, 8;
	shl.b64 	%rd68, %rd90, 2;
	add.s64 	%rd88, %rd1, %rd68;
	mul.wide.u32 	%rd16, %r4, 32;
	mul.wide.u32 	%rd17, %r4, 16;
	mul.wide.u32 	%rd18, %r4, 24;
	mov.b32 	%r126, 0;
$L__BB9_6:
	ld.global.u32 	%r37, [%rd88];
	add.s32 	%r38, %r37, %r126;
	add.s64 	%rd69, %rd88, %rd14;
	ld.global.u32 	%r39, [%rd69];
	add.s32 	%r40, %r39, %r38;
	add.s64 	%rd70, %rd88, %rd17;
	ld.global.u32 	%r41, [%rd70];
	add.s32 	%r42, %r41, %r40;
	add.s64 	%rd71, %rd88, %rd18;
	ld.global.u32 	%r43, [%rd71];
	add.s32 	%r126, %r43, %r42;
	add.s64 	%rd90, %rd90, %rd14;
	add.s64 	%rd88, %rd88, %rd16;
	add.s64 	%rd87, %rd87, -4;
	setp.ne.s64 	%p5, %rd87, 0;
	@%p5 bra 	$L__BB9_6;
$L__BB9_7:
	setp.eq.s64 	%p6, %rd12, 0;
	@%p6 bra 	$L__BB9_10;
	shl.b64 	%rd72, %rd90, 2;
	add.s64 	%rd92, %rd1, %rd72;
	mul.wide.u32 	%rd27, %r4, 8;
	neg.s64 	%rd91, %rd12;
$L__BB9_9:
	.pragma "nounroll";
	ld.global.u32 	%r44, [%rd92];
	add.s32 	%r126, %r44, %r126;
	add.s64 	%rd92, %rd92, %rd27;
	add.s64 	%rd91, %rd91, 1;
	setp.ne.s64 	%p7, %rd91, 0;
	@%p7 bra 	$L__BB9_9;
$L__BB9_10:
	shl.b32 	%r45, %r1, 2;
	mov.u32 	%r46, sPartials;
	add.s32 	%r12, %r46, %r45;
	st.shared.u32 	[%r12], %r126;
	bar.sync 	0;
	mov.u32 	%r13, %nctaid.x;
	setp.ne.s32 	%p8, %r13, 1;
	@%p8 bra 	$L__BB9_14;
	mul.wide.u32 	%rd85, %r2, 4;
	add.s64 	%rd33, %rd2, %rd85;
	setp.gt.u32 	%p25, %r1, 31;
	@%p25 bra 	$L__BB9_37;
	ld.volatile.shared.u32 	%r118, [%r12+4];
	ld.volatile.shared.u32 	%r119, [%r12];
	add.s32 	%r120, %r119, %r118;
	st.volatile.shared.u32 	[%r12], %r120;
	setp.ne.s32 	%p26, %r1, 0;
	@%p26 bra 	$L__BB9_37;
	ld.volatile.shared.u32 	%r121, [sPartials];
	st.global.u32 	[%rd33], %r121;
	bra.uni 	$L__BB9_37;
$L__BB9_14:
	mul.wide.u32 	%rd73, %r2, 4;
	add.s64 	%rd34, %rd3, %rd73;
	setp.gt.u32 	%p9, %r1, 31;
	@%p9 bra 	$L__BB9_17;
	ld.volatile.shared.u32 	%r47, [%r12+4];
	ld.volatile.shared.u32 	%r48, [%r12];
	add.s32 	%r49, %r48, %r47;
	st.volatile.shared.u32 	[%r12], %r49;
	setp.ne.s32 	%p10, %r1, 0;
	@%p10 bra 	$L__BB9_17;
	ld.volatile.shared.u32 	%r50, [sPartials];
	st.global.u32 	[%rd34], %r50;
$L__BB9_17:
	membar.gl;
	setp.ne.s32 	%p11, %r1, 0;
	@%p11 bra 	$L__BB9_19;
	atom.global.add.u32 	%r51, [retirementCount], 1;
	add.s32 	%r52, %r13, -1;
	setp.eq.s32 	%p12, %r51, %r52;
	selp.u16 	%rs1, 1, 0, %p12;
	st.shared.u8 	[_ZZ16reduceSinglePassILj2EEvPiS0_PKijE9lastBlock], %rs1;
$L__BB9_19:
	bar.sync 	0;
	ld.shared.u8 	%rs2, [_ZZ16reduceSinglePassILj2EEvPiS0_PKijE9lastBlock];
	setp.eq.s16 	%p13, %rs2, 0;
	@%p13 bra 	$L__BB9_37;
	setp.ge.u32 	%p14, %r1, %r13;
	mov.b32 	%r135, 0;
	@%p14 bra 	$L__BB9_33;
	cvt.u64.u32 	%rd74, %r13;
	cvt.u64.u32 	%rd96, %r1;
	not.b64 	%rd75, %rd96;
	add.s64 	%rd76, %rd75, %rd74;
	shr.u64 	%rd77, %rd76, 1;
	add.s64 	%rd36, %rd77, 1;
	and.b64  	%rd37, %rd36, 15;
	setp.lt.u64 	%p15, %rd76, 30;
	mov.b32 	%r135, 0;
	@%p15 bra 	$L__BB9_24;
	and.b64  	%rd94, %rd36, -16;
	shl.b64 	%rd78, %rd96, 2;
	add.s64 	%rd79, %rd78, %rd3;
	add.s64 	%rd93, %rd79, 64;
	mov.b32 	%r135, 0;
$L__BB9_23:
	.pragma "nounroll";
	ld.global.u32 	%r57, [%rd93+-64];
	add.s32 	%r58, %r57, %r135;
	ld.global.u32 	%r59, [%rd93+-56];
	add.s32 	%r60, %r59, %r58;
	ld.global.u32 	%r61, [%rd93+-48];
	add.s32 	%r62, %r61, %r60;
	ld.global.u32 	%r63, [%rd93+-40];
	add.s32 	%r64, %r63, %r62;
	ld.global.u32 	%r65, [%rd93+-32];
	add.s32 	%r66, %r65, %r64;
	ld.global.u32 	%r67, [%rd93+-24];
	add.s32 	%r68, %r67, %r66;
	ld.global.u32 	%r69, [%rd93+-16];
	add.s32 	%r70, %r69, %r68;
	ld.global.u32 	%r71, [%rd93+-8];
	add.s32 	%r72, %r71, %r70;
	ld.global.u32 	%r73, [%rd93];
	add.s32 	%r74, %r73, %r72;
	ld.global.u32 	%r75, [%rd93+8];
	add.s32 	%r76, %r75, %r74;
	ld.global.u32 	%r77, [%rd93+16];
	add.s32 	%r78, %r77, %r76;
	ld.global.u32 	%r79, [%rd93+24];
	add.s32 	%r80, %r79, %r78;
	ld.global.u32 	%r81, [%rd93+32];
	add.s32 	%r82, %r81, %r80;
	ld.global.u32 	%r83, [%rd93+40];
	add.s32 	%r84, %r83, %r82;
	ld.global.u32 	%r85, [%rd93+48];
	add.s32 	%r86, %r85, %r84;
	ld.global.u32 	%r87, [%rd93+56];
	add.s32 	%r135, %r87, %r86;
	add.s64 	%rd96, %rd96, 32;
	add.s64 	%rd94, %rd94, -16;
	add.s64 	%rd93, %rd93, 128;
	setp.ne.s64 	%p16, %rd94, 0;
	@%p16 bra 	$L__BB9_23;
$L__BB9_24:
	setp.eq.s64 	%p17, %rd37, 0;
	@%p17 bra 	$L__BB9_33;
	and.b64  	%rd47, %rd36, 7;
	setp.lt.u64 	%p18, %rd37, 8;
	@%p18 bra 	$L__BB9_27;
	shl.b64 	%rd80, %rd96, 2;
	add.s64 	%rd81, %rd3, %rd80;
	ld.global.u32 	%r89, [%rd81];
	add.s32 	%r90, %r89, %r135;
	ld.global.u32 	%r91, [%rd81+8];
	add.s32 	%r92, %r91, %r90;
	ld.global.u32 	%r93, [%rd81+16];
	add.s32 	%r94, %r93, %r92;
	ld.global.u32 	%r95, [%rd81+24];
	add.s32 	%r96, %r95, %r94;
	ld.global.u32 	%r97, [%rd81+32];
	add.s32 	%r98, %r97, %r96;
	ld.global.u32 	%r99, [%rd81+40];
	add.s32 	%r100, %r99, %r98;
	ld.global.u32 	%r101, [%rd81+48];
	add.s32 	%r102, %r101, %r100;
	ld.global.u32 	%r103, [%rd81+56];
	add.s32 	%r135, %r103, %r102;
	add.s64 	%rd96, %rd96, 16;
$L__BB9_27:
	setp.eq.s64 	%p19, %rd47, 0;
	@%p19 bra 	$L__BB9_33;
	and.b64  	%rd50, %rd36, 3;
	setp.lt.u64 	%p20, %rd47, 4;
	@%p20 bra 	$L__BB9_30;
	shl.b64 	%rd82, %rd96, 2;
	add.s64 	%rd83, %rd3, %rd82;
	ld.global.u32 	%r105, [%rd83];
	add.s32 	%r106, %r105, %r135;
	ld.global.u32 	%r107, [%rd83+8];
	add.s32 	%r108, %r107, %r106;
	ld.global.u32 	%r109, [%rd83+16];
	add.s32 	%r110, %r109, %r108;
	ld.global.u32 	%r111, [%rd83+24];
	add.s32 	%r135, %r111, %r110;
	add.s64 	%rd96, %rd96, 8;
$L__BB9_30:
	setp.eq.s64 	%p21, %rd50, 0;
	@%p21 bra 	$L__BB9_33;
	shl.b64 	%rd84, %rd96, 2;
	add.s64 	%rd100, %rd3, %rd84;
	neg.s64 	%rd99, %rd50;
$L__BB9_32:
	.pragma "nounroll";
	ld.global.u32 	%r112, [%rd100];
	add.s32 	%r135, %r112, %r135;
	add.s64 	%rd100, %rd100, 8;
	add.s64 	%rd99, %rd99, 1;
	setp.ne.s64 	%p22, %rd99, 0;
	@%p22 bra 	$L__BB9_32;
$L__BB9_33:
	setp.gt.u32 	%p23, %r1, 31;
	st.shared.u32 	[%r12], %r135;
	bar.sync 	0;
	@%p23 bra 	$L__BB9_36;
	setp.ne.s32 	%p24, %r1, 0;
	ld.volatile.shared.u32 	%r113, [%r12+4];
	ld.volatile.shared.u32 	%r114, [%r12];
	add.s32 	%r115, %r114, %r113;
	st.volatile.shared.u32 	[%r12], %r115;
	@%p24 bra 	$L__BB9_36;
	ld.volatile.shared.u32 	%r116, [sPartials];
	st.global.u32 	[%rd2], %r116;
$L__BB9_36:
	mov.b32 	%r117, 0;
	st.global.u32 	[retirementCount], %r117;
$L__BB9_37:
	ret;

}
	// .globl	_Z16reduceSinglePassILj1EEvPiS0_PKij
.visible .entry _Z16reduceSinglePassILj1EEvPiS0_PKij(
	.param .u64 .ptr .align 1 _Z16reduceSinglePassILj1EEvPiS0_PKij_param_0,
	.param .u64 .ptr .align 1 _Z16reduceSinglePassILj1EEvPiS0_PKij_param_1,
	.param .u64 .ptr .align 1 _Z16reduceSinglePassILj1EEvPiS0_PKij_param_2,
	.param .u32 _Z16reduceSinglePassILj1EEvPiS0_PKij_param_3
)
{
	.reg .pred 	%p<24>;
	.reg .b16 	%rs<3>;
	.reg .b32 	%r<125>;
	.reg .b64 	%rd<97>;
	// demoted variable
	.shared .align 1 .u8 _ZZ16reduceSinglePassILj1EEvPiS0_PKijE9lastBlock;
	ld.param.u64 	%rd57, [_Z16reduceSinglePassILj1EEvPiS0_PKij_param_0];
	ld.param.u64 	%rd58, [_Z16reduceSinglePassILj1EEvPiS0_PKij_param_1];
	ld.param.u64 	%rd59, [_Z16reduceSinglePassILj1EEvPiS0_PKij_param_2];
	ld.param.u32 	%r26, [_Z16reduceSinglePassILj1EEvPiS0_PKij_param_3];
	cvta.to.global.u64 	%rd1, %rd59;
	cvta.to.global.u64 	%rd2, %rd57;
	cvta.to.global.u64 	%rd3, %rd58;
	mov.u32 	%r1, %tid.x;
	mov.u32 	%r2, %ctaid.x;
	add.s32 	%r3, %r2, %r1;
	setp.ge.u32 	%p1, %r3, %r26;
	mov.b32 	%r115, 0;
	@%p1 bra 	$L__BB10_10;
	cvt.u64.u32 	%rd60, %r26;
	cvt.u64.u32 	%rd86, %r3;
	mov.u32 	%r28, %nctaid.x;
	cvt.u64.u32 	%rd5, %r28;
	add.s64 	%rd61, %rd86, %rd5;
	max.u64 	%rd62, %rd61, %rd60;
	setp.lt.u64 	%p2, %rd61, %rd60;
	selp.u64 	%rd6, 1, 0, %p2;
	add.s64 	%rd63, %rd61, %rd6;
	sub.s64 	%rd7, %rd62, %rd63;
	and.b64  	%rd64, %rd7, -4294967296;
	setp.ne.s64 	%p3, %rd64, 0;
	@%p3 bra 	$L__BB10_3;
	cvt.u32.u64 	%r29, %rd5;
	cvt.u32.u64 	%r30, %rd7;
	div.u32 	%r31, %r30, %r29;
	cvt.u64.u32 	%rd82, %r31;
	bra.uni 	$L__BB10_4;
$L__BB10_3:
	div.u64 	%rd82, %rd7, %rd5;
$L__BB10_4:
	add.s64 	%rd65, %rd82, %rd6;
	add.s64 	%rd11, %rd65, 1;
	and.b64  	%rd87, %rd11, 3;
	setp.lt.u64 	%p4, %rd65, 3;
	mov.b32 	%r115, 0;
	@%p4 bra 	$L__BB10_7;
	and.b64  	%rd83, %rd11, -4;
	shl.b64 	%rd14, %rd5, 2;
	shl.b64 	%rd66, %rd86, 2;
	add.s64 	%rd84, %rd1, %rd66;
	shl.b64 	%rd16, %rd5, 4;
	shl.b64 	%rd17, %rd5, 3;
	mul.lo.s64 	%rd18, %rd5, 12;
	mov.b32 	%r115, 0;
$L__BB10_6:
	ld.global.u32 	%r35, [%rd84];
	add.s32 	%r36, %r35, %r115;
	add.s64 	%rd67, %rd84, %rd14;
	ld.global.u32 	%r37, [%rd67];
	add.s32 	%r38, %r37, %r36;
	add.s64 	%rd68, %rd84, %rd17;
	ld.global.u32 	%r39, [%rd68];
	add.s32 	%r40, %r39, %r38;
	add.s64 	%rd69, %rd84, %rd18;
	ld.global.u32 	%r41, [%rd69];
	add.s32 	%r115, %r41, %r40;
	add.s64 	%rd86, %rd86, %rd14;
	add.s64 	%rd84, %rd84, %rd16;
	add.s64 	%rd83, %rd83, -4;
	setp.ne.s64 	%p5, %rd83, 0;
	@%p5 bra 	$L__BB10_6;
$L__BB10_7:
	setp.eq.s64 	%p6, %rd87, 0;
	@%p6 bra 	$L__BB10_10;
	shl.b64 	%rd70, %rd86, 2;
	add.s64 	%rd88, %rd1, %rd70;
	shl.b64 	%rd27, %rd5, 2;
$L__BB10_9:
	.pragma "nounroll";
	ld.global.u32 	%r42, [%rd88];
	add.s32 	%r115, %r42, %r115;
	add.s64 	%rd88, %rd88, %rd27;
	add.s64 	%rd87, %rd87, -1;
	setp.ne.s64 	%p7, %rd87, 0;
	@%p7 bra 	$L__BB10_9;
$L__BB10_10:
	shl.b32 	%r43, %r1, 2;
	mov.u32 	%r44, sPartials;
	add.s32 	%r11, %r44, %r43;
	st.shared.u32 	[%r11], %r115;
	bar.sync 	0;
	mov.u32 	%r12, %nctaid.x;
	setp.ne.s32 	%p8, %r12, 1;
	@%p8 bra 	$L__BB10_13;
	mul.wide.u32 	%rd81, %r2, 4;
	add.s64 	%rd32, %rd2, %rd81;
	setp.ne.s32 	%p23, %r1, 0;
	@%p23 bra 	$L__BB10_34;
	ld.volatile.shared.u32 	%r110, [sPartials];
	st.global.u32 	[%rd32], %r110;
	bra.uni 	$L__BB10_34;
$L__BB10_13:
	mul.wide.u32 	%rd71, %r2, 4;
	add.s64 	%rd33, %rd3, %rd71;
	setp.ne.s32 	%p9, %r1, 0;
	@%p9 bra 	$L__BB10_15;
	ld.volatile.shared.u32 	%r45, [sPartials];
	st.global.u32 	[%rd33], %r45;
$L__BB10_15:
	setp.ne.s32 	%p10, %r1, 0;
	membar.gl;
	@%p10 bra 	$L__BB10_17;
	atom.global.add.u32 	%r46, [retirementCount], 1;
	add.s32 	%r47, %r12, -1;
	setp.eq.s32 	%p11, %r46, %r47;
	selp.u16 	%rs1, 1, 0, %p11;
	st.shared.u8 	[_ZZ16reduceSinglePassILj1EEvPiS0_PKijE9lastBlock], %rs1;
$L__BB10_17:
	bar.sync 	0;
	ld.shared.u8 	%rs2, [_ZZ16reduceSinglePassILj1EEvPiS0_PKijE9lastBlock];
	setp.eq.s16 	%p12, %rs2, 0;
	@%p12 bra 	$L__BB10_34;
	setp.ge.u32 	%p13, %r1, %r12;
	mov.b32 	%r124, 0;
	@%p13 bra 	$L__BB10_31;
	cvt.u64.u32 	%rd72, %r12;
	cvt.u64.u32 	%rd92, %r1;
	sub.s64 	%rd35, %rd72, %rd92;
	and.b64  	%rd36, %rd35, 15;
	sub.s64 	%rd73, %rd92, %rd72;
	setp.gt.u64 	%p14, %rd73, -16;
	mov.b32 	%r124, 0;
	@%p14 bra 	$L__BB10_22;
	and.b64  	%rd90, %rd35, -16;
	shl.b64 	%rd74, %rd92, 2;
	add.s64 	%rd75, %rd74, %rd3;
	add.s64 	%rd89, %rd75, 32;
	mov.b32 	%r124, 0;
$L__BB10_21:
	.pragma "nounroll";
	ld.global.u32 	%r52, [%rd89+-32];
	add.s32 	%r53, %r52, %r124;
	ld.global.u32 	%r54, [%rd89+-28];
	add.s32 	%r55, %r54, %r53;
	ld.global.u32 	%r56, [%rd89+-24];
	add.s32 	%r57, %r56, %r55;
	ld.global.u32 	%r58, [%rd89+-20];
	add.s32 	%r59, %r58, %r57;
	ld.global.u32 	%r60, [%rd89+-16];
	add.s32 	%r61, %r60, %r59;
	ld.global.u32 	%r62, [%rd89+-12];
	add.s32 	%r63, %r62, %r61;
	ld.global.u32 	%r64, [%rd89+-8];
	add.s32 	%r65, %r64, %r63;
	ld.global.u32 	%r66, [%rd89+-4];
	add.s32 	%r67, %r66, %r65;
	ld.global.u32 	%r68, [%rd89];
	add.s32 	%r69, %r68, %r67;
	ld.global.u32 	%r70, [%rd89+4];
	add.s32 	%r71, %r70, %r69;
	ld.global.u32 	%r72, [%rd89+8];
	add.s32 	%r73, %r72, %r71;
	ld.global.u32 	%r74, [%rd89+12];
	add.s32 	%r75, %r74, %r73;
	ld.global.u32 	%r76, [%rd89+16];
	add.s32 	%r77, %r76, %r75;
	ld.global.u32 	%r78, [%rd89+20];
	add.s32 	%r79, %r78, %r77;
	ld.global.u32 	%r80, [%rd89+24];
	add.s32 	%r81, %r80, %r79;
	ld.global.u32 	%r82, [%rd89+28];
	add.s32 	%r124, %r82, %r81;
	add.s64 	%rd92, %rd92, 16;
	add.s64 	%rd90, %rd90, -16;
	add.s64 	%rd89, %rd89, 64;
	setp.ne.s64 	%p15, %rd90, 0;
	@%p15 bra 	$L__BB10_21;
$L__BB10_22:
	setp.eq.s64 	%p16, %rd36, 0;
	@%p16 bra 	$L__BB10_31;
	and.b64  	%rd46, %rd35, 7;
	setp.lt.u64 	%p17, %rd36, 8;
	@%p17 bra 	$L__BB10_25;
	shl.b64 	%rd76, %rd92, 2;
	add.s64 	%rd77, %rd3, %rd76;
	ld.global.u32 	%r84, [%rd77];
	add.s32 	%r85, %r84, %r124;
	ld.global.u32 	%r86, [%rd77+4];
	add.s32 	%r87, %r86, %r85;
	ld.global.u32 	%r88, [%rd77+8];
	add.s32 	%r89, %r88, %r87;
	ld.global.u32 	%r90, [%rd77+12];
	add.s32 	%r91, %r90, %r89;
	ld.global.u32 	%r92, [%rd77+16];
	add.s32 	%r93, %r92, %r91;
	ld.global.u32 	%r94, [%rd77+20];
	add.s32 	%r95, %r94, %r93;
	ld.global.u32 	%r96, [%rd77+24];
	add.s32 	%r97, %r96, %r95;
	ld.global.u32 	%r98, [%rd77+28];
	add.s32 	%r124, %r98, %r97;
	add.s64 	%rd92, %rd92, 8;
$L__BB10_25:
	setp.eq.s64 	%p18, %rd46, 0;
	@%p18 bra 	$L__BB10_31;
	and.b64  	%rd95, %rd35, 3;
	setp.lt.u64 	%p19, %rd46, 4;
	@%p19 bra 	$L__BB10_28;
	shl.b64 	%rd78, %rd92, 2;
	add.s64 	%rd79, %rd3, %rd78;
	ld.global.u32 	%r100, [%rd79];
	add.s32 	%r101, %r100, %r124;
	ld.global.u32 	%r102, [%rd79+4];
	add.s32 	%r103, %r102, %r101;
	ld.global.u32 	%r104, [%rd79+8];
	add.s32 	%r105, %r104, %r103;
	ld.global.u32 	%r106, [%rd79+12];
	add.s32 	%r124, %r106, %r105;
	add.s64 	%rd92, %rd92, 4;
$L__BB10_28:
	setp.eq.s64 	%p20, %rd95, 0;
	@%p20 bra 	$L__BB10_31;
	shl.b64 	%rd80, %rd92, 2;
	add.s64 	%rd96, %rd3, %rd80;
$L__BB10_30:
	.pragma "nounroll";
	ld.global.u32 	%r107, [%rd96];
	add.s32 	%r124, %r107, %r124;
	add.s64 	%rd96, %rd96, 4;
	add.s64 	%rd95, %rd95, -1;
	setp.ne.s64 	%p21, %rd95, 0;
	@%p21 bra 	$L__BB10_30;
$L__BB10_31:
	setp.ne.s32 	%p22, %r1, 0;
	st.shared.u32 	[%r11], %r124;
	bar.sync 	0;
	@%p22 bra 	$L__BB10_33;
	ld.volatile.shared.u32 	%r108, [sPartials];
	st.global.u32 	[%rd2], %r108;
$L__BB10_33:
	mov.b32 	%r109, 0;
	st.global.u32 	[retirementCount], %r109;
$L__BB10_34:
	ret;

}


// ===== COMPILED SASS (sm_100) =====

	.target	sm_100

	.elftype	@"ET_EXEC"


//--------------------- .note.nv.tkinfo           --------------------------
	.section	.note.nv.tkinfo,"",@"SHT_NOTE"
	.sectionflags	@"SHF_NOTE_NV_TKINFO"
	.tkinfo
        /*0018*/ 	.word	0x00000002
        /*0030*/ 	.string	""
        /*0030*/ 	.string	"ptxas"
        /*0030*/ 	.string	"Cuda compilation tools, release 13.0, V13.0.88"
        /*0030*/ 	.string	"Build cuda_13.0.r13.0/compiler.36424714_0"
        /*0030*/ 	.string	"-arch sm_100 -m 64 "



//--------------------- .note.nv.cuinfo           --------------------------
	.section	.note.nv.cuinfo,"",@"SHT_NOTE"
	.sectionflags	@"SHF_NOTE_NV_CUINFO"
        /*0018*/ 	.short	0x0002
        /*001a*/ 	.short	0x0064
        /*001c*/ 	.short	0x0082
	.zero		2


//--------------------- .nv.info                  --------------------------
	.section	.nv.info,"",@"SHT_CUDA_INFO"
	.align	4


	//----- nvinfo : EIATTR_REGCOUNT
	.align		4
        /*0000*/ 	.byte	0x04, 0x2f
        /*0002*/ 	.short	(.L_2 - .L_1)
	.align		4
.L_1:
        /*0004*/ 	.word	index@(_Z16reduceSinglePassILj1024EEvPiS0_PKij)
        /*0008*/ 	.word	0x00000020


	//----- nvinfo : EIATTR_FRAME_SIZE
	.align		4
.L_2:
        /*000c*/ 	.byte	0x04, 0x11
        /*000e*/ 	.short	(.L_4 - .L_3)
	.align		4
.L_3:
        /*0010*/ 	.word	index@($__internal_10_$__cuda_sm20_div_u64)
        /*0014*/ 	.word	0x00000000


	//----- nvinfo : EIATTR_FRAME_SIZE
	.align		4
.L_4:
        /*0018*/ 	.byte	0x04, 0x11
        /*001a*/ 	.short	(.L_6 - .L_5)
	.align		4
.L_5:
        /*001c*/ 	.word	index@(_Z16reduceSinglePassILj1024EEvPiS0_PKij)
        /*0020*/ 	.word	0x00000000


	//----- nvinfo : EIATTR_REGCOUNT
	.align		4
.L_6:
        /*0024*/ 	.byte	0x04, 0x2f
        /*0026*/ 	.short	(.L_8 - .L_7)
	.align		4
.L_7:
        /*0028*/ 	.word	index@(_Z16reduceSinglePassILj512EEvPiS0_PKij)
        /*002c*/ 	.word	0x00000020


	//----- nvinfo : EIATTR_FRAME_SIZE
	.align		4
.L_8:
        /*0030*/ 	.byte	0x04, 0x11
        /*0032*/ 	.short	(.L_10 - .L_9)
	.align		4
.L_9:
        /*0034*/ 	.word	index@($__internal_9_$__cuda_sm20_div_u64)
        /*0038*/ 	.word	0x00000000


	//----- nvinfo : EIATTR_FRAME_SIZE
	.align		4
.L_10:
        /*003c*/ 	.byte	0x04, 0x11
        /*003e*/ 	.short	(.L_12 - .L_11)
	.align		4
.L_11:
        /*0040*/ 	.word	index@(_Z16reduceSinglePassILj512EEvPiS0_PKij)
        /*0044*/ 	.word	0x00000000


	//----- nvinfo : EIATTR_REGCOUNT
	.align		4
.L_12:
        /*0048*/ 	.byte	0x04, 0x2f
        /*004a*/ 	.short	(.L_14 - .L_13)
	.align		4
.L_13:
        /*004c*/ 	.word	index@(_Z16reduceSinglePassILj256EEvPiS0_PKij)
        /*0050*/ 	.word	0x00000020


	//----- nvinfo : EIATTR_FRAME_SIZE
	.align		4
.L_14:
        /*0054*/ 	.byte	0x04, 0x11
        /*0056*/ 	.short	(.L_16 - .L_15)
	.align		4
.L_15:
        /*0058*/ 	.word	index@($__internal_8_$__cuda_sm20_div_u64)
        /*005c*/ 	.word	0x00000000


	//----- nvinfo : EIATTR_FRAME_SIZE
	.align		4
.L_16:
        /*0060*/ 	.byte	0x04, 0x11
        /*0062*/ 	.short	(.L_18 - .L_17)
	.align		4
.L_17:
        /*0064*/ 	.word	index@(_Z16reduceSinglePassILj256EEvPiS0_PKij)
        /*0068*/ 	.word	0x00000000


	//----- nvinfo : EIATTR_REGCOUNT
	.align		4
.L_18:
        /*006c*/ 	.byte	0x04, 0x2f
        /*006e*/ 	.short	(.L_20 - .L_19)
	.align		4
.L_19:
        /*0070*/ 	.word	index@(_Z16reduceSinglePassILj128EEvPiS0_PKij)
        /*0074*/ 	.word	0x00000020


	//----- nvinfo : EIATTR_FRAME_SIZE
	.align		4
.L_20:
        /*0078*/ 	.byte	0x04, 0x11
        /*007a*/ 	.short	(.L_22 - .L_21)
	.align		4
.L_21:
        /*007c*/ 	.word	index@($__internal_7_$__cuda_sm20_div_u64)
        /*0080*/ 	.word	0x00000000


	//----- nvinfo : EIATTR_FRAME_SIZE
	.align		4
.L_22:
        /*0084*/ 	.byte	0x04, 0x11
        /*0086*/ 	.short	(.L_24 - .L_23)
	.align		4
.L_23:
        /*0088*/ 	.word	index@(_Z16reduceSinglePassILj128EEvPiS0_PKij)
        /*008c*/ 	.word	0x00000000


	//----- nvinfo : EIATTR_REGCOUNT
	.align		4
.L_24:
        /*0090*/ 	.byte	0x04, 0x2f
        /*0092*/ 	.short	(.L_26 - .L_25)
	.align		4
.L_25:
        /*0094*/ 	.word	index@(_Z16reduceSinglePassILj64EEvPiS0_PKij)
        /*0098*/ 	.word	0x00000020


	//----- nvinfo : EIATTR_FRAME_SIZE
	.align		4
.L_26:
        /*009c*/ 	.byte	0x04, 0x11
        /*009e*/ 	.short	(.L_28 - .L_27)
	.align		4
.L_27:
        /*00a0*/ 	.word	index@($__internal_6_$__cuda_sm20_div_u64)
        /*00a4*/ 	.word	0x00000000


	//----- nvinfo : EIATTR_FRAME_SIZE
	.align		4
.L_28:
        /*00a8*/ 	.byte	0x04, 0x11
        /*00aa*/ 	.short	(.L_30 - .L_29)
	.align		4
.L_29:
        /*00ac*/ 	.word	index@(_Z16reduceSinglePassILj64EEvPiS0_PKij)
        /*00b0*/ 	.word	0x00000000


	//----- nvinfo : EIATTR_REGCOUNT
	.align		4
.L_30:
        /*00b4*/ 	.byte	0x04, 0x2f
        /*00b6*/ 	.short	(.L_32 - .L_31)
	.align		4
.L_31:
        /*00b8*/ 	.word	index@(_Z16reduceSinglePassILj32EEvPiS0_PKij)
        /*00bc*/ 	.word	0x00000020


	//----- nvinfo : EIATTR_FRAME_SIZE
	.align		4
.L_32:
        /*00c0*/ 	.byte	0x04, 0x11
        /*00c2*/ 	.short	(.L_34 - .L_33)
	.align		4
.L_33:
        /*00c4*/ 	.word	index@($__internal_5_$__cuda_sm20_div_u64)
        /*00c8*/ 	.word	0x00000000


	//----- nvinfo : EIATTR_FRAME_SIZE
	.align		4
.L_34:
        /*00cc*/ 	.byte	0x04, 0x11
        /*00ce*/ 	.short	(.L_36 - .L_35)
	.align		4
.L_35:
        /*00d0*/ 	.word	index@(_Z16reduceSinglePassILj32EEvPiS0_PKij)
        /*00d4*/ 	.word	0x00000000


	//----- nvinfo : EIATTR_REGCOUNT
	.align		4
.L_36:
        /*00d8*/ 	.byte	0x04, 0x2f
        /*00da*/ 	.short	(.L_38 - .L_37)
	.align		4
.L_37:
        /*00dc*/ 	.word	index@(_Z16reduceSinglePassILj16EEvPiS0_PKij)
        /*00e0*/ 	.word	0x00000020


	//----- nvinfo : EIATTR_FRAME_SIZE
	.align		4
.L_38:
        /*00e4*/ 	.byte	0x04, 0x11
        /*00e6*/ 	.short	(.L_40 - .L_39)
	.align		4
.L_39:
        /*00e8*/ 	.word	index@($__internal_4_$__cuda_sm20_div_u64)
        /*00ec*/ 	.word	0x00000000


	//----- nvinfo : EIATTR_FRAME_SIZE
	.align		4
.L_40:
        /*00f0*/ 	.byte	0x04, 0x11
        /*00f2*/ 	.short	(.L_42 - .L_41)
	.align		4
.L_41:
        /*00f4*/ 	.word	index@(_Z16reduceSinglePassILj16EEvPiS0_PKij)
        /*00f8*/ 	.word	0x00000000


	//----- nvinfo : EIATTR_REGCOUNT
	.align		4
.L_42:
        /*00fc*/ 	.byte	0x04, 0x2f
        /*00fe*/ 	.short	(.L_44 - .L_43)
	.align		4
.L_43:
        /*0100*/ 	.word	index@(_Z16reduceSinglePassILj8EEvPiS0_PKij)
        /*0104*/ 	.word	0x00000020


	//----- nvinfo : EIATTR_FRAME_SIZE
	.align		4
.L_44:
        /*0108*/ 	.byte	0x04, 0x11
        /*010a*/ 	.short	(.L_46 - .L_45)
	.align		4
.L_45:
        /*010c*/ 	.word	index@($__internal_3_$__cuda_sm20_div_u64)
        /*0110*/ 	.word	0x00000000


	//----- nvinfo : EIATTR_FRAME_SIZE
	.align		4
.L_46:
        /*0114*/ 	.byte	0x04, 0x11
        /*0116*/ 	.short	(.L_48 - .L_47)
	.align		4
.L_47:
        /*0118*/ 	.word	index@(_Z16reduceSinglePassILj8EEvPiS0_PKij)
        /*011c*/ 	.word	0x00000000


	//----- nvinfo : EIATTR_REGCOUNT
	.align		4
.L_48:
        /*0120*/ 	.byte	0x04, 0x2f
        /*0122*/ 	.short	(.L_50 - .L_49)
	.align		4
.L_49:
        /*0124*/ 	.word	index@(_Z16reduceSinglePassILj4EEvPiS0_PKij)
        /*0128*/ 	.word	0x00000020


	//----- nvinfo : EIATTR_FRAME_SIZE
	.align		4
.L_50:
        /*012c*/ 	.byte	0x04, 0x11
        /*012e*/ 	.short	(.L_52 - .L_51)
	.align		4
.L_51:
        /*0130*/ 	.word	index@($__internal_2_$__cuda_sm20_div_u64)
        /*0134*/ 	.word	0x00000000


	//----- nvinfo : EIATTR_FRAME_SIZE
	.align		4
.L_52:
        /*0138*/ 	.byte	0x04, 0x11
        /*013a*/ 	.short	(.L_54 - .L_53)
	.align		4
.L_53:
        /*013c*/ 	.word	index@(_Z16reduceSinglePassILj4EEvPiS0_PKij)
        /*0140*/ 	.word	0x00000000


	//----- nvinfo : EIATTR_REGCOUNT
	.align		4
.L_54:
        /*0144*/ 	.byte	0x04, 0x2f
        /*0146*/ 	.short	(.L_56 - .L_55)
	.align		4
.L_55:
        /*0148*/ 	.word	index@(_Z16reduceSinglePassILj2EEvPiS0_PKij)
        /*014c*/ 	.word	0x00000020


	//----- nvinfo : EIATTR_FRAME_SIZE
	.align		4
.L_56:
        /*0150*/ 	.byte	0x04, 0x11
        /*0152*/ 	.short	(.L_58 - .L_57)
	.align		4
.L_57:
        /*0154*/ 	.word	index@($__internal_1_$__cuda_sm20_div_u64)
        /*0158*/ 	.word	0x00000000


	//----- nvinfo : EIATTR_FRAME_SIZE
	.align		4
.L_58:
        /*015c*/ 	.byte	0x04, 0x11
        /*015e*/ 	.short	(.L_60 - .L_59)
	.align		4
.L_59:
        /*0160*/ 	.word	index@(_Z16reduceSinglePassILj2EEvPiS0_PKij)
        /*0164*/ 	.word	0x00000000


	//----- nvinfo : EIATTR_REGCOUNT
	.align		4
.L_60:
        /*0168*/ 	.byte	0x04, 0x2f
        /*016a*/ 	.short	(.L_62 - .L_61)
	.align		4
.L_61:
        /*016c*/ 	.word	index@(_Z16reduceSinglePassILj1EEvPiS0_PKij)
        /*0170*/ 	.word	0x00000020


	//----- nvinfo : EIATTR_FRAME_SIZE
	.align		4
.L_62:
        /*0174*/ 	.byte	0x04, 0x11
        /*0176*/ 	.short	(.L_64 - .L_63)
	.align		4
.L_63:
        /*0178*/ 	.word	index@($__internal_0_$__cuda_sm20_div_u64)
        /*017c*/ 	.word	0x00000000


	//----- nvinfo : EIATTR_FRAME_SIZE
	.align		4
.L_64:
        /*0180*/ 	.byte	0x04, 0x11
        /*0182*/ 	.short	(.L_66 - .L_65)
	.align		4
.L_65:
        /*0184*/ 	.word	index@(_Z16reduceSinglePassILj1EEvPiS0_PKij)
        /*0188*/ 	.word	0x00000000


	//----- nvinfo : EIATTR_MIN_STACK_SIZE
	.align		4
.L_66:
        /*018c*/ 	.byte	0x04, 0x12
        /*018e*/ 	.short	(.L_68 - .L_67)
	.align		4
.L_67:
        /*0190*/ 	.word	index@(_Z16reduceSinglePassILj1EEvPiS0_PKij)
        /*0194*/ 	.word	0x00000000


	//----- nvinfo : EIATTR_MIN_STACK_SIZE
	.align		4
.L_68:
        /*0198*/ 	.byte	0x04, 0x12
        /*019a*/ 	.short	(.L_70 - .L_69)
	.align		4
.L_69:
        /*019c*/ 	.word	index@(_Z16reduceSinglePassILj2EEvPiS0_PKij)
        /*01a0*/ 	.word	0x00000000


	//----- nvinfo : EIATTR_MIN_STACK_SIZE
	.align		4
.L_70:
        /*01a4*/ 	.byte	0x04, 0x12
        /*01a6*/ 	.short	(.L_72 - .L_71)
	.align		4
.L_71:
        /*01a8*/ 	.word	index@(_Z16reduceSinglePassILj4EEvPiS0_PKij)
        /*01ac*/ 	.word	0x00000000


	//----- nvinfo : EIATTR_MIN_STACK_SIZE
	.align		4
.L_72:
        /*01b0*/ 	.byte	0x04, 0x12
        /*01b2*/ 	.short	(.L_74 - .L_73)
	.align		4
.L_73:
        /*01b4*/ 	.word	index@(_Z16reduceSinglePassILj8EEvPiS0_PKij)
        /*01b8*/ 	.word	0x00000000


	//----- nvinfo : EIATTR_MIN_STACK_SIZE
	.align		4
.L_74:
        /*01bc*/ 	.byte	0x04, 0x12
        /*01be*/ 	.short	(.L_76 - .L_75)
	.align		4
.L_75:
        /*01c0*/ 	.word	index@(_Z16reduceSinglePassILj16EEvPiS0_PKij)
        /*01c4*/ 	.word	0x00000000


	//----- nvinfo : EIATTR_MIN_STACK_SIZE
	.align		4
.L_76:
        /*01c8*/ 	.byte	0x04, 0x12
        /*01ca*/ 	.short	(.L_78 - .L_77)
	.align		4
.L_77:
        /*01cc*/ 	.word	index@(_Z16reduceSinglePassILj32EEvPiS0_PKij)
        /*01d0*/ 	.word	0x00000000


	//----- nvinfo : EIATTR_MIN_STACK_SIZE
	.align		4
.L_78:
        /*01d4*/ 	.byte	0x04, 0x12
        /*01d6*/ 	.short	(.L_80 - .L_79)
	.align		4
.L_79:
        /*01d8*/ 	.word	index@(_Z16reduceSinglePassILj64EEvPiS0_PKij)
        /*01dc*/ 	.word	0x00000000


	//----- nvinfo : EIATTR_MIN_STACK_SIZE
	.align		4
.L_80:
        /*01e0*/ 	.byte	0x04, 0x12
        /*01e2*/ 	.short	(.L_82 - .L_81)
	.align		4
.L_81:
        /*01e4*/ 	.word	index@(_Z16reduceSinglePassILj128EEvPiS0_PKij)
        /*01e8*/ 	.word	0x00000000


	//----- nvinfo : EIATTR_MIN_STACK_SIZE
	.align		4
.L_82:
        /*01ec*/ 	.byte	0x04, 0x12
        /*01ee*/ 	.short	(.L_84 - .L_83)
	.align		4
.L_83:
        /*01f0*/ 	.word	index@(_Z16reduceSinglePassILj256EEvPiS0_PKij)
        /*01f4*/ 	.word	0x00000000


	//----- nvinfo : EIATTR_MIN_STACK_SIZE
	.align		4
.L_84:
        /*01f8*/ 	.byte	0x04, 0x12
        /*01fa*/ 	.short	(.L_86 - .L_85)
	.align		4
.L_85:
        /*01fc*/ 	.word	index@(_Z16reduceSinglePassILj512EEvPiS0_PKij)
        /*0200*/ 	.word	0x00000000


	//----- nvinfo : EIATTR_MIN_STACK_SIZE
	.align		4
.L_86:
        /*0204*/ 	.byte	0x04, 0x12
        /*0206*/ 	.short	(.L_88 - .L_87)
	.align		4
.L_87:
        /*0208*/ 	.word	index@(_Z16reduceSinglePassILj1024EEvPiS0_PKij)
        /*020c*/ 	.word	0x00000000
.L_88:


//--------------------- .nv.compat                --------------------------
	.section	.nv.compat,"",@"SHT_CUDA_COMPAT_INFO"
	.align	4
        /*0000*/ 	.byte	0x02, 0x09, 0x00, 0x00, 0x02, 0x02, 0x01, 0x00, 0x02, 0x05, 0x05, 0x00, 0x03, 0x07, 0x01, 0x01
        /*0010*/ 	.byte	0x02, 0x03, 0x00, 0x00, 0x02, 0x06, 0x01, 0x00, 0x04, 0x0b, 0x08, 0x00, 0x09, 0x00, 0x00, 0x00
        /*0020*/ 	.byte	0x00, 0x00, 0x00, 0x00


//--------------------- .nv.info._Z16reduceSinglePassILj1EEvPiS0_PKij --------------------------
	.section	.nv.info._Z16reduceSinglePassILj1EEvPiS0_PKij,"",@"SHT_CUDA_INFO"
	.sectionflags	@""
	.align	4


	//----- nvinfo : EIATTR_CUDA_API_VERSION
	.align		4
        /*0000*/ 	.byte	0x04, 0x37
        /*0002*/ 	.short	(.L_90 - .L_89)
.L_89:
        /*0004*/ 	.word	0x00000082


	//----- nvinfo : EIATTR_KPARAM_INFO
	.align		4
.L_90:
        /*0008*/ 	.byte	0x04, 0x17
        /*000a*/ 	.short	(.L_92 - .L_91)
.L_91:
        /*000c*/ 	.word	0x00000000
        /*0010*/ 	.short	0x0003
        /*0012*/ 	.short	0x0018
        /*0014*/ 	.byte	0x00, 0xf0, 0x11, 0x00


	//----- nvinfo : EIATTR_KPARAM_INFO
	.align		4
.L_92:
        /*0018*/ 	.byte	0x04, 0x17
        /*001a*/ 	.short	(.L_94 - .L_93)
.L_93:
        /*001c*/ 	.word	0x00000000
        /*0020*/ 	.short	0x0002
        /*0022*/ 	.short	0x0010
        /*0024*/ 	.byte	0x00, 0xf5, 0x21, 0x00


	//----- nvinfo : EIATTR_KPARAM_INFO
	.align		4
.L_94:
        /*0028*/ 	.byte	0x04, 0x17
        /*002a*/ 	.short	(.L_96 - .L_95)
.L_95:
        /*002c*/ 	.word	0x00000000
        /*0030*/ 	.short	0x0001
        /*0032*/ 	.short	0x0008
        /*0034*/ 	.byte	0x00, 0xf5, 0x21, 0x00


	//----- nvinfo : EIATTR_KPARAM_INFO
	.align		4
.L_96:
        /*0038*/ 	.byte	0x04, 0x17
        /*003a*/ 	.short	(.L_98 - .L_97)
.L_97:
        /*003c*/ 	.word	0x00000000
        /*0040*/ 	.short	0x0000
        /*0042*/ 	.short	0x0000
        /*0044*/ 	.byte	0x00, 0xf5, 0x21, 0x00


	//----- nvinfo : EIATTR_SPARSE_MMA_MASK
	.align		4
.L_98:
        /*0048*/ 	.byte	0x03, 0x50
        /*004a*/ 	.short	0x0000


	//----- nvinfo : EIATTR_MAXREG_COUNT
	.align		4
        /*004c*/ 	.byte	0x03, 0x1b
        /*004e*/ 	.short	0x00ff


	//----- nvinfo : EIATTR_NUM_BARRIERS
	.align		4
        /*0050*/ 	.byte	0x02, 0x4c
        /*0052*/ 	.byte	0x01
	.zero		1


	//----- nvinfo : EIATTR_MERCURY_ISA_VERSION
	.align		4
        /*0054*/ 	.byte	0x03, 0x5f
        /*0056*/ 	.short	0x0101


	//----- nvinfo : EIATTR_VRC_CTA_INIT_COUNT
	.align		4
        /*0058*/ 	.byte	0x02, 0x4a
	.zero		1
	.zero		1


	//----- nvinfo : EIATTR_EXIT_INSTR_OFFSETS
	.align		4
        /*005c*/ 	.byte	0x04, 0x1c
        /*005e*/ 	.short	(.L_100 - .L_99)


	//   ....[0]....
.L_99:
        /*0060*/ 	.word	0x00000f90


	//   ....[1]....
        /*0064*/ 	.word	0x00000fd0


	//   ....[2]....
        /*0068*/ 	.word	0x00001170


	//   ....[3]....
        /*006c*/ 	.word	0x00001940


	//----- nvinfo : EIATTR_CRS_STACK_SIZE
	.align		4
.L_100:
        /*0070*/ 	.byte	0x04, 0x1e
        /*0072*/ 	.short	(.L_102 - .L_101)
.L_101:
        /*0074*/ 	.word	0x00000000


	//----- nvinfo : EIATTR_CBANK_PARAM_SIZE
	.align		4
.L_102:
        /*0078*/ 	.byte	0x03, 0x19
        /*007a*/ 	.short	0x001c


	//----- nvinfo : EIATTR_PARAM_CBANK
	.align		4
        /*007c*/ 	.byte	0x04, 0x0a
        /*007e*/ 	.short	(.L_104 - .L_103)
	.align		4
.L_103:
        /*0080*/ 	.word	index@(.nv.constant0._Z16reduceSinglePassILj1EEvPiS0_PKij)
        /*0084*/ 	.short	0x0380
        /*0086*/ 	.short	0x001c


	//----- nvinfo : EIATTR_SW_WAR
	.align		4
.L_104:
        /*0088*/ 	.byte	0x04, 0x36
        /*008a*/ 	.short	(.L_106 - .L_105)
.L_105:
        /*008c*/ 	.word	0x00000008
.L_106:


//--------------------- .nv.info._Z16reduceSinglePassILj2EEvPiS0_PKij --------------------------
	.section	.nv.info._Z16reduceSinglePassILj2EEvPiS0_PKij,"",@"SHT_CUDA_INFO"
	.sectionflags	@""
	.align	4


	//----- nvinfo : EIATTR_CUDA_API_VERSION
	.align		4
        /*0000*/ 	.byte	0x04, 0x37
        /*0002*/ 	.short	(.L_108 - .L_107)
.L_107:
        /*0004*/ 	.word	0x00000082


	//----- nvinfo : EIATTR_KPARAM_INFO
	.align		4
.L_108:
        /*0008*/ 	.byte	0x04, 0x17
        /*000a*/ 	.short	(.L_110 - .L_109)
.L_109:
        /*000c*/ 	.word	0x00000000
        /*0010*/ 	.short	0x0003
        /*0012*/ 	.short	0x0018
        /*0014*/ 	.byte	0x00, 0xf0, 0x11, 0x00


	//----- nvinfo : EIATTR_KPARAM_INFO
	.align		4
.L_110:
        /*0018*/ 	.byte	0x04, 0x17
        /*001a*/ 	.short	(.L_112 - .L_111)
.L_111:
        /*001c*/ 	.word	0x00000000
        /*0020*/ 	.short	0x0002
        /*0022*/ 	.short	0x0010
        /*0024*/ 	.byte	0x00, 0xf5, 0x21, 0x00


	//----- nvinfo : EIATTR_KPARAM_INFO
	.align		4
.L_112:
        /*0028*/ 	.byte	0x04, 0x17
        /*002a*/ 	.short	(.L_114 - .L_113)
.L_113:
        /*002c*/ 	.word	0x00000000
        /*0030*/ 	.short	0x0001
        /*0032*/ 	.short	0x0008
        /*0034*/ 	.byte	0x00, 0xf5, 0x21, 0x00


	//----- nvinfo : EIATTR_KPARAM_INFO
	.align		4
.L_114:
        /*0038*/ 	.byte	0x04, 0x17
        /*003a*/ 	.short	(.L_116 - .L_115)
.L_115:
        /*003c*/ 	.word	0x00000000
        /*0040*/ 	.short	0x0000
        /*0042*/ 	.short	0x0000
        /*0044*/ 	.byte	0x00, 0xf5, 0x21, 0x00


	//----- nvinfo : EIATTR_SPARSE_MMA_MASK
	.align		4
.L_116:
        /*0048*/ 	.byte	0x03, 0x50
        /*004a*/ 	.short	0x0000


	//----- nvinfo : EIATTR_MAXREG_COUNT
	.align		4
        /*004c*/ 	.byte	0x03, 0x1b
        /*004e*/ 	.short	0x00ff


	//----- nvinfo : EIATTR_NUM_BARRIERS
	.align		4
        /*0050*/ 	.byte	0x02, 0x4c
        /*0052*/ 	.byte	0x01
	.zero		1


	//----- nvinfo : EIATTR_MERCURY_ISA_VERSION
	.align		4
        /*0054*/ 	.byte	0x03, 0x5f
        /*0056*/ 	.short	0x0101


	//----- nvinfo : EIATTR_VRC_CTA_INIT_COUNT
	.align		4
        /*0058*/ 	.byte	0x02, 0x4a
	.zero		1
	.zero		1


	//----- nvinfo : EIATTR_EXIT_INSTR_OFFSETS
	.align		4
        /*005c*/ 	.byte	0x04, 0x1c
        /*005e*/ 	.short	(.L_118 - .L_117)


	//   ....[0]....
.L_117:
        /*0060*/ 	.word	0x00000d20


	//   ....[1]....
        /*0064*/ 	.word	0x00000d80


	//   ....[2]....
        /*0068*/ 	.word	0x00000de0


	//   ....[3]....
        /*006c*/ 	.word	0x00001010


	//   ....[4]....
        /*0070*/ 	.word	0x00001890


	//----- nvinfo : EIATTR_CRS_STACK_SIZE
	.align		4
.L_118:
        /*0074*/ 	.byte	0x04, 0x1e
        /*0076*/ 	.short	(.L_120 - .L_119)
.L_119:
        /*0078*/ 	.word	0x00000000


	//----- nvinfo : EIATTR_CBANK_PARAM_SIZE
	.align		4
.L_120:
        /*007c*/ 	.byte	0x03, 0x19
        /*007e*/ 	.short	0x001c


	//----- nvinfo : EIATTR_PARAM_CBANK
	.align		4
        /*0080*/ 	.byte	0x04, 0x0a
        /*0082*/ 	.short	(.L_122 - .L_121)
	.align		4
.L_121:
        /*0084*/ 	.word	index@(.nv.constant0._Z16reduceSinglePassILj2EEvPiS0_PKij)
        /*0088*/ 	.short	0x0380
        /*008a*/ 	.short	0x001c


	//----- nvinfo : EIATTR_SW_WAR
	.align		4
.L_122:
        /*008c*/ 	.byte	0x04, 0x36
        /*008e*/ 	.short	(.L_124 - .L_123)
.L_123:
        /*0090*/ 	.word	0x00000008
.L_124:


//--------------------- .nv.info._Z16reduceSinglePassILj4EEvPiS0_PKij --------------------------
	.section	.nv.info._Z16reduceSinglePassILj4EEvPiS0_PKij,"",@"SHT_CUDA_INFO"
	.sectionflags	@""
	.align	4


	//----- nvinfo : EIATTR_CUDA_API_VERSION
	.align		4
        /*0000*/ 	.byte	0x04, 0x37
        /*0002*/ 	.short	(.L_126 - .L_125)
.L_125:
        /*0004*/ 	.word	0x00000082


	//----- nvinfo : EIATTR_KPARAM_INFO
	.align		4
.L_126:
        /*0008*/ 	.byte	0x04, 0x17
        /*000a*/ 	.short	(.L_128 - .L_127)
.L_127:
        /*000c*/ 	.word	0x00000000
        /*0010*/ 	.short	0x0003
        /*0012*/ 	.short	0x0018
        /*0014*/ 	.byte	0x00, 0xf0, 0x11, 0x00


	//----- nvinfo : EIATTR_KPARAM_INFO
	.align		4
.L_128:
        /*0018*/ 	.byte	0x04, 0x17
        /*001a*/ 	.short	(.L_130 - .L_129)
.L_129:
        /*001c*/ 	.word	0x00000000
        /*0020*/ 	.short	0x0002
        /*0022*/ 	.short	0x0010
        /*0024*/ 	.byte	0x00, 0xf5, 0x21, 0x00


	//----- nvinfo : EIATTR_KPARAM_INFO
	.align		4
.L_130:
        /*0028*/ 	.byte	0x04, 0x17
        /*002a*/ 	.short	(.L_132 - .L_131)
.L_131:
        /*002c*/ 	.word	0x00000000
        /*0030*/ 	.short	0x0001
        /*0032*/ 	.short	0x0008
        /*0034*/ 	.byte	0x00, 0xf5, 0x21, 0x00


	//----- nvinfo : EIATTR_KPARAM_INFO
	.align		4
.L_132:
        /*0038*/ 	.byte	0x04, 0x17
        /*003a*/ 	.short	(.L_134 - .L_133)
.L_133:
        /*003c*/ 	.word	0x00000000
        /*0040*/ 	.short	0x0000
        /*0042*/ 	.short	0x0000
        /*0044*/ 	.byte	0x00, 0xf5, 0x21, 0x00


	//----- nvinfo : EIATTR_SPARSE_MMA_MASK
	.align		4
.L_134:
        /*0048*/ 	.byte	0x03, 0x50
        /*004a*/ 	.short	0x0000


	//----- nvinfo : EIATTR_MAXREG_COUNT
	.align		4
        /*004c*/ 	.byte	0x03, 0x1b
        /*004e*/ 	.short	0x00ff


	//----- nvinfo : EIATTR_NUM_BARRIERS
	.align		4
        /*0050*/ 	.byte	0x02, 0x4c
        /*0052*/ 	.byte	0x01
	.zero		1


	//----- nvinfo : EIATTR_MERCURY_ISA_VERSION
	.align		4
        /*0054*/ 	.byte	0x03, 0x5f
        /*0056*/ 	.short	0x0101


	//----- nvinfo : EIATTR_VRC_CTA_INIT_COUNT
	.align		4
        /*0058*/ 	.byte	0x02, 0x4a
	.zero		1
	.zero		1


	//----- nvinfo : EIATTR_EXIT_INSTR_OFFSETS
	.align		4
        /*005c*/ 	.byte	0x04, 0x1c
        /*005e*/ 	.short	(.L_136 - .L_135)


	//   ....[0]....
.L_135:
        /*0060*/ 	.word	0x00000f80


	//   ....[1]....
        /*0064*/ 	.word	0x00001020


	//   ....[2]....
        /*0068*/ 	.word	0x00001080


	//   ....[3]....
        /*006c*/ 	.word	0x000012f0


	//   ....[4]....
        /*0070*/ 	.word	0x00001bb0


	//----- nvinfo : EIATTR_CRS_STACK_SIZE
	.align		4
.L_136:
        /*0074*/ 	.byte	0x04, 0x1e
        /*0076*/ 	.short	(.L_138 - .L_137)
.L_137:
        /*0078*/ 	.word	0x00000000


	//----- nvinfo : EIATTR_CBANK_PARAM_SIZE
	.align		4
.L_138:
        /*007c*/ 	.byte	0x03, 0x19
        /*007e*/ 	.short	0x001c


	//----- nvinfo : EIATTR_PARAM_CBANK
	.align		4
        /*0080*/ 	.byte	0x04, 0x0a
        /*0082*/ 	.short	(.L_140 - .L_139)
	.align		4
.L_139:
        /*0084*/ 	.word	index@(.nv.constant0._Z16reduceSinglePassILj4EEvPiS0_PKij)
        /*0088*/ 	.short	0x0380
        /*008a*/ 	.short	0x001c


	//----- nvinfo : EIATTR_SW_WAR
	.align		4
.L_140:
        /*008c*/ 	.byte	0x04, 0x36
        /*008e*/ 	.short	(.L_142 - .L_141)
.L_141:
        /*0090*/ 	.word	0x00000008
.L_142:


//--------------------- .nv.info._Z16reduceSinglePassILj8EEvPiS0_PKij --------------------------
	.section	.nv.info._Z16reduceSinglePassILj8EEvPiS0_PKij,"",@"SHT_CUDA_INFO"
	.sectionflags	@""
	.align	4


	//----- nvinfo : EIATTR_CUDA_API_VERSION
	.align		4
        /*0000*/ 	.byte	0x04, 0x37
        /*0002*/ 	.short	(.L_144 - .L_143)
.L_143:
        /*0004*/ 	.word	0x00000082


	//----- nvinfo : EIATTR_KPARAM_INFO
	.align		4
.L_144:
        /*0008*/ 	.byte	0x04, 0x17
        /*000a*/ 	.short	(.L_146 - .L_145)
.L_145:
        /*000c*/ 	.word	0x00000000
        /*0010*/ 	.short	0x0003
        /*0012*/ 	.short	0x0018
        /*0014*/ 	.byte	0x00, 0xf0, 0x11, 0x00


	//----- nvinfo : EIATTR_KPARAM_INFO
	.align		4
.L_146:
        /*0018*/ 	.byte	0x04, 0x17
        /*001a*/ 	.short	(.L_148 - .L_147)
.L_147:
        /*001c*/ 	.word	0x00000000
        /*0020*/ 	.short	0x0002
        /*0022*/ 	.short	0x0010
        /*0024*/ 	.byte	0x00, 0xf5, 0x21, 0x00


	//----- nvinfo : EIATTR_KPARAM_INFO
	.align		4
.L_148:
        /*0028*/ 	.byte	0x04, 0x17
        /*002a*/ 	.short	(.L_150 - .L_149)
.L_149:
        /*002c*/ 	.word	0x00000000
        /*0030*/ 	.short	0x0001
        /*0032*/ 	.short	0x0008
        /*0034*/ 	.byte	0x00, 0xf5, 0x21, 0x00


	//----- nvinfo : EIATTR_KPARAM_INFO
	.align		4
.L_150:
        /*0038*/ 	.byte	0x04, 0x17
        /*003a*/ 	.short	(.L_152 - .L_151)
.L_151:
        /*003c*/ 	.word	0x00000000
        /*0040*/ 	.short	0x0000
        /*0042*/ 	.short	0x0000
        /*0044*/ 	.byte	0x00, 0xf5, 0x21, 0x00


	//----- nvinfo : EIATTR_SPARSE_MMA_MASK
	.align		4
.L_152:
        /*0048*/ 	.byte	0x03, 0x50
        /*004a*/ 	.short	0x0000


	//----- nvinfo : EIATTR_MAXREG_COUNT
	.align		4
        /*004c*/ 	.byte	0x03, 0x1b
        /*004e*/ 	.short	0x00ff


	//----- nvinfo : EIATTR_NUM_BARRIERS
	.align		4
        /*0050*/ 	.byte	0x02, 0x4c
        /*0052*/ 	.byte	0x01
	.zero		1


	//----- nvinfo : EIATTR_MERCURY_ISA_VERSION
	.align		4
        /*0054*/ 	.byte	0x03, 0x5f
        /*0056*/ 	.short	0x0101


	//----- nvinfo : EIATTR_VRC_CTA_INIT_COUNT
	.align		4
        /*0058*/ 	.byte	0x02, 0x4a
	.zero		1
	.zero		1


	//----- nvinfo : EIATTR_EXIT_INSTR_OFFSETS
	.align		4
        /*005c*/ 	.byte	0x04, 0x1c
        /*005e*/ 	.short	(.L_154 - .L_153)


	//   ....[0]....
.L_153:
        /*0060*/ 	.word	0x00000f80


	//   ....[1]....
        /*0064*/ 	.word	0x00001060


	//   ....[2]....
        /*0068*/ 	.word	0x000010c0


	//   ....[3]....
        /*006c*/ 	.word	0x00001370


	//   ....[4]....
        /*0070*/ 	.word	0x00001c70


	//----- nvinfo : EIATTR_CRS_STACK_SIZE
	.align		4
.L_154:
        /*0074*/ 	.byte	0x04, 0x1e
        /*0076*/ 	.short	(.L_156 - .L_155)
.L_155:
        /*0078*/ 	.word	0x00000000


	//----- nvinfo : EIATTR_CBANK_PARAM_SIZE
	.align		4
.L_156:
        /*007c*/ 	.byte	0x03, 0x19
        /*007e*/ 	.short	0x001c


	//----- nvinfo : EIATTR_PARAM_CBANK
	.align		4
        /*0080*/ 	.byte	0x04, 0x0a
        /*0082*/ 	.short	(.L_158 - .L_157)
	.align		4
.L_157:
        /*0084*/ 	.word	index@(.nv.constant0._Z16reduceSinglePassILj8EEvPiS0_PKij)
        /*0088*/ 	.short	0x0380
        /*008a*/ 	.short	0x001c


	//----- nvinfo : EIATTR_SW_WAR
	.align		4
.L_158:
        /*008c*/ 	.byte	0x04, 0x36
        /*008e*/ 	.short	(.L_160 - .L_159)
.L_159:
        /*0090*/ 	.word	0x00000008
.L_160:


//--------------------- .nv.info._Z16reduceSinglePassILj16EEvPiS0_PKij --------------------------
	.section	.nv.info._Z16reduceSinglePassILj16EEvPiS0_PKij,"",@"SHT_CUDA_INFO"
	.sectionflags	@""
	.align	4


	//----- nvinfo : EIATTR_CUDA_API_VERSION
	.align		4
        /*0000*/ 	.byte	0x04, 0x37
        /*0002*/ 	.short	(.L_162 - .L_161)
.L_161:
        /*0004*/ 	.word	0x00000082


	//----- nvinfo : EIATTR_KPARAM_INFO
	.align		4
.L_162:
        /*0008*/ 	.byte	0x04, 0x17
        /*000a*/ 	.short	(.L_164 - .L_163)
.L_163:
        /*000c*/ 	.word	0x00000000
        /*0010*/ 	.short	0x0003
        /*0012*/ 	.short	0x0018
        /*0014*/ 	.byte	0x00, 0xf0, 0x11, 0x00


	//----- nvinfo : EIATTR_KPARAM_INFO
	.align		4
.L_164:
        /*0018*/ 	.byte	0x04, 0x17
        /*001a*/ 	.short	(.L_166 - .L_165)
.L_165:
        /*001c*/ 	.word	0x00000000
        /*0020*/ 	.short	0x0002
        /*0022*/ 	.short	0x0010
        /*0024*/ 	.byte	0x00, 0xf5, 0x21, 0x00


	//----- nvinfo : EIATTR_KPARAM_INFO
	.align		4
.L_166:
        /*0028*/ 	.byte	0x04, 0x17
        /*002a*/ 	.short	(.L_168 - .L_167)
.L_167:
        /*002c*/ 	.word	0x00000000
        /*0030*/ 	.short	0x0001
        /*0032*/ 	.short	0x0008
        /*0034*/ 	.byte	0x00, 0xf5, 0x21, 0x00


	//----- nvinfo : EIATTR_KPARAM_INFO
	.align		4
.L_168:
        /*0038*/ 	.byte	0x04, 0x17
        /*003a*/ 	.short	(.L_170 - .L_169)
.L_169:
        /*003c*/ 	.word	0x00000000
        /*0040*/ 	.short	0x0000
        /*0042*/ 	.short	0x0000
        /*0044*/ 	.byte	0x00, 0xf5, 0x21, 0x00


	//----- nvinfo : EIATTR_SPARSE_MMA_MASK
	.align		4
.L_170:
        /*0048*/ 	.byte	0x03, 0x50
        /*004a*/ 	.short	0x0000


	//----- nvinfo : EIATTR_MAXREG_COUNT
	.align		4
        /*004c*/ 	.byte	0x03, 0x1b
        /*004e*/ 	.short	0x00ff


	//----- nvinfo : EIATTR_NUM_BARRIERS
	.align		4
        /*0050*/ 	.byte	0x02, 0x4c
        /*0052*/ 	.byte	0x01
	.zero		1


	//----- nvinfo : EIATTR_MERCURY_ISA_VERSION
	.align		4
        /*0054*/ 	.byte	0x03, 0x5f
        /*0056*/ 	.short	0x0101


	//----- nvinfo : EIATTR_VRC_CTA_INIT_COUNT
	.align		4
        /*0058*/ 	.byte	0x02, 0x4a
	.zero		1
	.zero		1


	//----- nvinfo : EIATTR_EXIT_INSTR_OFFSETS
	.align		4
        /*005c*/ 	.byte	0x04, 0x1c
        /*005e*/ 	.short	(.L_172 - .L_171)


	//   ....[0]....
.L_171:
        /*0060*/ 	.word	0x00000f80


	//   ....[1]....
        /*0064*/ 	.word	0x000010a0


	//   ....[2]....
        /*0068*/ 	.word	0x00001100


	//   ....[3]....
        /*006c*/ 	.word	0x000013f0


	//   ....[4]....
        /*0070*/ 	.word	0x00001d30


	//----- nvinfo : EIATTR_CRS_STACK_SIZE
	.align		4
.L_172:
        /*0074*/ 	.byte	0x04, 0x1e
        /*0076*/ 	.short	(.L_174 - .L_173)
.L_173:
        /*0078*/ 	.word	0x00000000


	//----- nvinfo : EIATTR_CBANK_PARAM_SIZE
	.align		4
.L_174:
        /*007c*/ 	.byte	0x03, 0x19
        /*007e*/ 	.short	0x001c


	//----- nvinfo : EIATTR_PARAM_CBANK
	.align		4
        /*0080*/ 	.byte	0x04, 0x0a
        /*0082*/ 	.short	(.L_176 - .L_175)
	.align		4
.L_175:
        /*0084*/ 	.word	index@(.nv.constant0._Z16reduceSinglePassILj16EEvPiS0_PKij)
        /*0088*/ 	.short	0x0380
        /*008a*/ 	.short	0x001c


	//----- nvinfo : EIATTR_SW_WAR
	.align		4
.L_176:
        /*008c*/ 	.byte	0x04, 0x36
        /*008e*/ 	.short	(.L_178 - .L_177)
.L_177:
        /*0090*/ 	.word	0x00000008
.L_178:


//--------------------- .nv.info._Z16reduceSinglePassILj32EEvPiS0_PKij --------------------------
	.section	.nv.info._Z16reduceSinglePassILj32EEvPiS0_PKij,"",@"SHT_CUDA_INFO"
	.sectionflags	@""
	.align	4


	//----- nvinfo : EIATTR_CUDA_API_VERSION
	.align		4
        /*0000*/ 	.byte	0x04, 0x37
        /*0002*/ 	.short	(.L_180 - .L_179)
.L_179:
        /*0004*/ 	.word	0x00000082


	//----- nvinfo : EIATTR_KPARAM_INFO
	.align		4
.L_180:
        /*0008*/ 	.byte	0x04, 0x17
        /*000a*/ 	.short	(.L_182 - .L_181)
.L_181:
        /*000c*/ 	.word	0x00000000
        /*0010*/ 	.short	0x0003
        /*0012*/ 	.short	0x0018
        /*0014*/ 	.byte	0x00, 0xf0, 0x11, 0x00


	//----- nvinfo : EIATTR_KPARAM_INFO
	.align		4
.L_182:
        /*0018*/ 	.byte	0x04, 0x17
        /*001a*/ 	.short	(.L_184 - .L_183)
.L_183:
        /*001c*/ 	.word	0x00000000
        /*0020*/ 	.short	0x0002
        /*0022*/ 	.short	0x0010
        /*0024*/ 	.byte	0x00, 0xf5, 0x21, 0x00


	//----- nvinfo : EIATTR_KPARAM_INFO
	.align		4
.L_184:
        /*0028*/ 	.byte	0x04, 0x17
        /*002a*/ 	.short	(.L_186 - .L_185)
.L_185:
        /*002c*/ 	.word	0x00000000
        /*0030*/ 	.short	0x0001
        /*0032*/ 	.short	0x0008
        /*0034*/ 	.byte	0x00, 0xf5, 0x21, 0x00


	//----- nvinfo : EIATTR_KPARAM_INFO
	.align		4
.L_186:
        /*0038*/ 	.byte	0x04, 0x17
        /*003a*/ 	.short	(.L_188 - .L_187)
.L_187:
        /*003c*/ 	.word	0x00000000
        /*0040*/ 	.short	0x0000
        /*0042*/ 	.short	0x0000
        /*0044*/ 	.byte	0x00, 0xf5, 0x21, 0x00


	//----- nvinfo : EIATTR_SPARSE_MMA_MASK
	.align		4
.L_188:
        /*0048*/ 	.byte	0x03, 0x50
        /*004a*/ 	.short	0x0000


	//----- nvinfo : EIATTR_MAXREG_COUNT
	.align		4
        /*004c*/ 	.byte	0x03, 0x1b
        /*004e*/ 	.short	0x00ff


	//----- nvinfo : EIATTR_NUM_BARRIERS
	.align		4
        /*0050*/ 	.byte	0x02, 0x4c
        /*0052*/ 	.byte	0x01
	.zero		1


	//----- nvinfo : EIATTR_MERCURY_ISA_VERSION
	.align		4
        /*0054*/ 	.byte	0x03, 0x5f
        /*0056*/ 	.short	0x0101


	//----- nvinfo : EIATTR_VRC_CTA_INIT_COUNT
	.align		4
        /*0058*/ 	.byte	0x02, 0x4a
	.zero		1
	.zero		1


	//----- nvinfo : EIATTR_EXIT_INSTR_OFFSETS
	.align		4
        /*005c*/ 	.byte	0x04, 0x1c
        /*005e*/ 	.short	(.L_190 - .L_189)


	//   ....[0]....
.L_189:
        /*0060*/ 	.word	0x00000f80


	//   ....[1]....
        /*0064*/ 	.word	0x000010e0


	//   ....[2]....
        /*0068*/ 	.word	0x00001140


	//   ....[3]....
        /*006c*/ 	.word	0x00001470


	//   ....[4]....
        /*0070*/ 	.word	0x00001df0


	//----- nvinfo : EIATTR_CRS_STACK_SIZE
	.align		4
.L_190:
        /*0074*/ 	.byte	0x04, 0x1e
        /*0076*/ 	.short	(.L_192 - .L_191)
.L_191:
        /*0078*/ 	.word	0x00000000


	//----- nvinfo : EIATTR_CBANK_PARAM_SIZE
	.align		4
.L_192:
        /*007c*/ 	.byte	0x03, 0x19
        /*007e*/ 	.short	0x001c


	//----- nvinfo : EIATTR_PARAM_CBANK
	.align		4
        /*0080*/ 	.byte	0x04, 0x0a
        /*0082*/ 	.short	(.L_194 - .L_193)
	.align		4
.L_193:
        /*0084*/ 	.word	index@(.nv.constant0._Z16reduceSinglePassILj32EEvPiS0_PKij)
        /*0088*/ 	.short	0x0380
        /*008a*/ 	.short	0x001c


	//----- nvinfo : EIATTR_SW_WAR
	.align		4
.L_194:
        /*008c*/ 	.byte	0x04, 0x36
        /*008e*/ 	.short	(.L_196 - .L_195)
.L_195:
        /*0090*/ 	.word	0x00000008
.L_196:


//--------------------- .nv.info._Z16reduceSinglePassILj64EEvPiS0_PKij --------------------------
	.section	.nv.info._Z16reduceSinglePassILj64EEvPiS0_PKij,"",@"SHT_CUDA_INFO"
	.sectionflags	@""
	.align	4


	//----- nvinfo : EIATTR_CUDA_API_VERSION
	.align		4
        /*0000*/ 	.byte	0x04, 0x37
        /*0002*/ 	.short	(.L_198 - .L_197)
.L_197:
        /*0004*/ 	.word	0x00000082


	//----- nvinfo : EIATTR_KPARAM_INFO
	.align		4
.L_198:
        /*0008*/ 	.byte	0x04, 0x17
        /*000a*/ 	.short	(.L_200 - .L_199)
.L_199:
        /*000c*/ 	.word	0x00000000
        /*0010*/ 	.short	0x0003
        /*0012*/ 	.short	0x0018
        /*0014*/ 	.byte	0x00, 0xf0, 0x11, 0x00


	//----- nvinfo : EIATTR_KPARAM_INFO
	.align		4
.L_200:
        /*0018*/ 	.byte	0x04, 0x17
        /*001a*/ 	.short	(.L_202 - .L_201)
.L_201:
        /*001c*/ 	.word	0x00000000
        /*0020*/ 	.short	0x0002
        /*0022*/ 	.short	0x0010
        /*0024*/ 	.byte	0x00, 0xf5, 0x21, 0x00


	//----- nvinfo : EIATTR_KPARAM_INFO
	.align		4
.L_202:
        /*0028*/ 	.byte	0x04, 0x17
        /*002a*/ 	.short	(.L_204 - .L_203)
.L_203:
        /*002c*/ 	.word	0x00000000
        /*0030*/ 	.short	0x0001
        /*0032*/ 	.short	0x0008
        /*0034*/ 	.byte	0x00, 0xf5, 0x21, 0x00


	//----- nvinfo : EIATTR_KPARAM_INFO
	.align		4
.L_204:
        /*0038*/ 	.byte	0x04, 0x17
        /*003a*/ 	.short	(.L_206 - .L_205)
.L_205:
        /*003c*/ 	.word	0x00000000
        /*0040*/ 	.short	0x0000
        /*0042*/ 	.short	0x0000
        /*0044*/ 	.byte	0x00, 0xf5, 0x21, 0x00


	//----- nvinfo : EIATTR_SPARSE_MMA_MASK
	.align		4
.L_206:
        /*0048*/ 	.byte	0x03, 0x50
        /*004a*/ 	.short	0x0000


	//----- nvinfo : EIATTR_MAXREG_COUNT
	.align		4
        /*004c*/ 	.byte	0x03, 0x1b
        /*004e*/ 	.short	0x00ff


	//----- nvinfo : EIATTR_NUM_BARRIERS
	.align		4
        /*0050*/ 	.byte	0x02, 0x4c
        /*0052*/ 	.byte	0x01
	.zero		1


	//----- nvinfo : EIATTR_MERCURY_ISA_VERSION
	.align		4
        /*0054*/ 	.byte	0x03, 0x5f
        /*0056*/ 	.short	0x0101


	//----- nvinfo : EIATTR_VRC_CTA_INIT_COUNT
	.align		4
        /*0058*/ 	.byte	0x02, 0x4a
	.zero		1
	.zero		1


	//----- nvinfo : EIATTR_EXIT_INSTR_OFFSETS
	.align		4
        /*005c*/ 	.byte	0x04, 0x1c
        /*005e*/ 	.short	(.L_208 - .L_207)


	//   ....[0]....
.L_207:
        /*0060*/ 	.word	0x00000f80


	//   ....[1]....
        /*0064*/ 	.word	0x00001120


	//   ....[2]....
        /*0068*/ 	.word	0x00001180


	//   ....[3]....
        /*006c*/ 	.word	0x000014f0


	//   ....[4]....
        /*0070*/ 	.word	0x00001eb0


	//----- nvinfo : EIATTR_CRS_STACK_SIZE
	.align		4
.L_208:
        /*0074*/ 	.byte	0x04, 0x1e
        /*0076*/ 	.short	(.L_210 - .L_209)
.L_209:
        /*0078*/ 	.word	0x00000000


	//----- nvinfo : EIATTR_CBANK_PARAM_SIZE
	.align		4
.L_210:
        /*007c*/ 	.byte	0x03, 0x19
        /*007e*/ 	.short	0x001c


	//----- nvinfo : EIATTR_PARAM_CBANK
	.align		4
        /*0080*/ 	.byte	0x04, 0x0a
        /*0082*/ 	.short	(.L_212 - .L_211)
	.align		4
.L_211:
        /*0084*/ 	.word	index@(.nv.constant0._Z16reduceSinglePassILj64EEvPiS0_PKij)
        /*0088*/ 	.short	0x0380
        /*008a*/ 	.short	0x001c


	//----- nvinfo : EIATTR_SW_WAR
	.align		4
.L_212:
        /*008c*/ 	.byte	0x04, 0x36
        /*008e*/ 	.short	(.L_214 - .L_213)
.L_213:
        /*0090*/ 	.word	0x00000008
.L_214:


//--------------------- .nv.info._Z16reduceSinglePassILj128EEvPiS0_PKij --------------------------
	.section	.nv.info._Z16reduceSinglePassILj128EEvPiS0_PKij,"",@"SHT_CUDA_INFO"
	.sectionflags	@""
	.align	4


	//----- nvinfo : EIATTR_CUDA_API_VERSION
	.align		4
        /*0000*/ 	.byte	0x04, 0x37
        /*0002*/ 	.short	(.L_216 - .L_215)
.L_215:
        /*0004*/ 	.word	0x00000082


	//----- nvinfo : EIATTR_KPARAM_INFO
	.align		4
.L_216:
        /*0008*/ 	.byte	0x04, 0x17
        /*000a*/ 	.short	(.L_218 - .L_217)
.L_217:
        /*000c*/ 	.word	0x00000000
        /*0010*/ 	.short	0x0003
        /*0012*/ 	.short	0x0018
        /*0014*/ 	.byte	0x00, 0xf0, 0x11, 0x00


	//----- nvinfo : EIATTR_KPARAM_INFO
	.align		4
.L_218:
        /*0018*/ 	.byte	0x04, 0x17
        /*001a*/ 	.short	(.L_220 - .L_219)
.L_219:
        /*001c*/ 	.word	0x00000000
        /*0020*/ 	.short	0x0002
        /*0022*/ 	.short	0x0010
        /*0024*/ 	.byte	0x00, 0xf5, 0x21, 0x00


	//----- nvinfo : EIATTR_KPARAM_INFO
	.align		4
.L_220:
        /*0028*/ 	.byte	0x04, 0x17
        /*002a*/ 	.short	(.L_222 - .L_221)
.L_221:
        /*002c*/ 	.word	0x00000000
        /*0030*/ 	.short	0x0001
        /*0032*/ 	.short	0x0008
        /*0034*/ 	.byte	0x00, 0xf5, 0x21, 0x00


	//----- nvinfo : EIATTR_KPARAM_INFO
	.align		4
.L_222:
        /*0038*/ 	.byte	0x04, 0x17
        /*003a*/ 	.short	(.L_224 - .L_223)
.L_223:
        /*003c*/ 	.word	0x00000000
        /*0040*/ 	.short	0x0000
        /*0042*/ 	.short	0x0000
        /*0044*/ 	.byte	0x00, 0xf5, 0x21, 0x00


	//----- nvinfo : EIATTR_SPARSE_MMA_MASK
	.align		4
.L_224:
        /*0048*/ 	.byte	0x03, 0x50
        /*004a*/ 	.short	0x0000


	//----- nvinfo : EIATTR_MAXREG_COUNT
	.align		4
        /*004c*/ 	.byte	0x03, 0x1b
        /*004e*/ 	.short	0x00ff


	//----- nvinfo : EIATTR_NUM_BARRIERS
	.align		4
        /*0050*/ 	.byte	0x02, 0x4c
        /*0052*/ 	.byte	0x01
	.zero		1


	//----- nvinfo : EIATTR_MERCURY_ISA_VERSION
	.align		4
        /*0054*/ 	.byte	0x03, 0x5f
        /*0056*/ 	.short	0x0101


	//----- nvinfo : EIATTR_VRC_CTA_INIT_COUNT
	.align		4
        /*0058*/ 	.byte	0x02, 0x4a
	.zero		1
	.zero		1


	//----- nvinfo : EIATTR_EXIT_INSTR_OFFSETS
	.align		4
        /*005c*/ 	.byte	0x04, 0x1c
        /*005e*/ 	.short	(.L_226 - .L_225)


	//   ....[0]....
.L_225:
        /*0060*/ 	.word	0x00000fe0


	//   ....[1]....
        /*0064*/ 	.word	0x00001180


	//   ....[2]....
        /*0068*/ 	.word	0x000011e0


	//   ....[3]....
        /*006c*/ 	.word	0x000015b0


	//   ....[4]....
        /*0070*/ 	.word	0x00001fc0


	//----- nvinfo : EIATTR_CRS_STACK_SIZE
	.align		4
.L_226:
        /*0074*/ 	.byte	0x04, 0x1e
        /*0076*/ 	.short	(.L_228 - .L_227)
.L_227:
        /*0078*/ 	.word	0x00000000


	//----- nvinfo : EIATTR_CBANK_PARAM_SIZE
	.align		4
.L_228:
        /*007c*/ 	.byte	0x03, 0x19
        /*007e*/ 	.short	0x001c


	//----- nvinfo : EIATTR_PARAM_CBANK
	.align		4
        /*0080*/ 	.byte	0x04, 0x0a
        /*0082*/ 	.short	(.L_230 - .L_229)
	.align		4
.L_229:
        /*0084*/ 	.word	index@(.nv.constant0._Z16reduceSinglePassILj128EEvPiS0_PKij)
        /*0088*/ 	.short	0x0380
        /*008a*/ 	.short	0x001c


	//----- nvinfo : EIATTR_SW_WAR
	.align		4
.L_230:
        /*008c*/ 	.byte	0x04, 0x36
        /*008e*/ 	.short	(.L_232 - .L_231)
.L_231:
        /*0090*/ 	.word	0x00000008
.L_232:


//--------------------- .nv.info._Z16reduceSinglePassILj256EEvPiS0_PKij --------------------------
	.section	.nv.info._Z16reduceSinglePassILj256EEvPiS0_PKij,"",@"SHT_CUDA_INFO"
	.sectionflags	@""
	.align	4


	//----- nvinfo : EIATTR_CUDA_API_VERSION
	.align		4
        /*0000*/ 	.byte	0x04, 0x37
        /*0002*/ 	.short	(.L_234 - .L_233)
.L_233:
        /*0004*/ 	.word	0x00000082


	//----- nvinfo : EIATTR_KPARAM_INFO
	.align		4
.L_234:
        /*0008*/ 	.byte	0x04, 0x17
        /*000a*/ 	.short	(.L_236 - .L_235)
.L_235:
        /*000c*/ 	.word	0x00000000
        /*0010*/ 	.short	0x0003
        /*0012*/ 	.short	0x0018
        /*0014*/ 	.byte	0x00, 0xf0, 0x11, 0x00


	//----- nvinfo : EIATTR_KPARAM_INFO
	.align		4
.L_236:
        /*0018*/ 	.byte	0x04, 0x17
        /*001a*/ 	.short	(.L_238 - .L_237)
.L_237:
        /*001c*/ 	.word	0x00000000
        /*0020*/ 	.short	0x0002
        /*0022*/ 	.short	0x0010
        /*0024*/ 	.byte	0x00, 0xf5, 0x21, 0x00


	//----- nvinfo : EIATTR_KPARAM_INFO
	.align		4
.L_238:
        /*0028*/ 	.byte	0x04, 0x17
        /*002a*/ 	.short	(.L_240 - .L_239)
.L_239:
        /*002c*/ 	.word	0x00000000
        /*0030*/ 	.short	0x0001
        /*0032*/ 	.short	0x0008
        /*0034*/ 	.byte	0x00, 0xf5, 0x21, 0x00


	//----- nvinfo : EIATTR_KPARAM_INFO
	.align		4
.L_240:
        /*0038*/ 	.byte	0x04, 0x17
        /*003a*/ 	.short	(.L_242 - .L_241)
.L_241:
        /*003c*/ 	.word	0x00000000
        /*0040*/ 	.short	0x0000
        /*0042*/ 	.short	0x0000
        /*0044*/ 	.byte	0x00, 0xf5, 0x21, 0x00


	//----- nvinfo : EIATTR_SPARSE_MMA_MASK
	.align		4
.L_242:
        /*0048*/ 	.byte	0x03, 0x50
        /*004a*/ 	.short	0x0000


	//----- nvinfo : EIATTR_MAXREG_COUNT
	.align		4
        /*004c*/ 	.byte	0x03, 0x1b
        /*004e*/ 	.short	0x00ff


	//----- nvinfo : EIATTR_NUM_BARRIERS
	.align		4
        /*0050*/ 	.byte	0x02, 0x4c
        /*0052*/ 	.byte	0x01
	.zero		1


	//----- nvinfo : EIATTR_MERCURY_ISA_VERSION
	.align		4
        /*0054*/ 	.byte	0x03, 0x5f
        /*0056*/ 	.short	0x0101


	//----- nvinfo : EIATTR_VRC_CTA_INIT_COUNT
	.align		4
        /*0058*/ 	.byte	0x02, 0x4a
	.zero		1
	.zero		1


	//----- nvinfo : EIATTR_EXIT_INSTR_OFFSETS
	.align		4
        /*005c*/ 	.byte	0x04, 0x1c
        /*005e*/ 	.short	(.L_244 - .L_243)


	//   ....[0]....
.L_243:
        /*0060*/ 	.word	0x00001040


	//   ....[1]....
        /*0064*/ 	.word	0x000011e0


	//   ....[2]....
        /*0068*/ 	.word	0x00001240


	//   ....[3]....
        /*006c*/ 	.word	0x00001670


	//   ....[4]....
        /*0070*/ 	.word	0x000020d0


	//----- nvinfo : EIATTR_CRS_STACK_SIZE
	.align		4
.L_244:
        /*0074*/ 	.byte	0x04, 0x1e
        /*0076*/ 	.short	(.L_246 - .L_245)
.L_245:
        /*0078*/ 	.word	0x00000000


	//----- nvinfo : EIATTR_CBANK_PARAM_SIZE
	.align		4
.L_246:
        /*007c*/ 	.byte	0x03, 0x19
        /*007e*/ 	.short	0x001c


	//----- nvinfo : EIATTR_PARAM_CBANK
	.align		4
        /*0080*/ 	.byte	0x04, 0x0a
        /*0082*/ 	.short	(.L_248 - .L_247)
	.align		4
.L_247:
        /*0084*/ 	.word	index@(.nv.constant0._Z16reduceSinglePassILj256EEvPiS0_PKij)
        /*0088*/ 	.short	0x0380
        /*008a*/ 	.short	0x001c


	//----- nvinfo : EIATTR_SW_WAR
	.align		4
.L_248:
        /*008c*/ 	.byte	0x04, 0x36
        /*008e*/ 	.short	(.L_250 - .L_249)
.L_249:
        /*0090*/ 	.word	0x00000008
.L_250:


//--------------------- .nv.info._Z16reduceSinglePassILj512EEvPiS0_PKij --------------------------
	.section	.nv.info._Z16reduceSinglePassILj512EEvPiS0_PKij,"",@"SHT_CUDA_INFO"
	.sectionflags	@""
	.align	4


	//----- nvinfo : EIATTR_CUDA_API_VERSION
	.align		4
        /*0000*/ 	.byte	0x04, 0x37
        /*0002*/ 	.short	(.L_252 - .L_251)
.L_251:
        /*0004*/ 	.word	0x00000082


	//----- nvinfo : EIATTR_KPARAM_INFO
	.align		4
.L_252:
        /*0008*/ 	.byte	0x04, 0x17
        /*000a*/ 	.short	(.L_254 - .L_253)
.L_253:
        /*000c*/ 	.word	0x00000000
        /*0010*/ 	.short	0x0003
        /*0012*/ 	.short	0x0018
        /*0014*/ 	.byte	0x00, 0xf0, 0x11, 0x00


	//----- nvinfo : EIATTR_KPARAM_INFO
	.align		4
.L_254:
        /*0018*/ 	.byte	0x04, 0x17
        /*001a*/ 	.short	(.L_256 - .L_255)
.L_255:
        /*001c*/ 	.word	0x00000000
        /*0020*/ 	.short	0x0002
        /*0022*/ 	.short	0x0010
        /*0024*/ 	.byte	0x00, 0xf5, 0x21, 0x00


	//----- nvinfo : EIATTR_KPARAM_INFO
	.align		4
.L_256:
        /*0028*/ 	.byte	0x04, 0x17
        /*002a*/ 	.short	(.L_258 - .L_257)
.L_257:
        /*002c*/ 	.word	0x00000000
        /*0030*/ 	.short	0x0001
        /*0032*/ 	.short	0x0008
        /*0034*/ 	.byte	0x00, 0xf5, 0x21, 0x00


	//----- nvinfo : EIATTR_KPARAM_INFO
	.align		4
.L_258:
        /*0038*/ 	.byte	0x04, 0x17
        /*003a*/ 	.short	(.L_260 - .L_259)
.L_259:
        /*003c*/ 	.word	0x00000000
        /*0040*/ 	.short	0x0000
        /*0042*/ 	.short	0x0000
        /*0044*/ 	.byte	0x00, 0xf5, 0x21, 0x00


	//----- nvinfo : EIATTR_SPARSE_MMA_MASK
	.align		4
.L_260:
        /*0048*/ 	.byte	0x03, 0x50
        /*004a*/ 	.short	0x0000


	//----- nvinfo : EIATTR_MAXREG_COUNT
	.align		4
        /*004c*/ 	.byte	0x03, 0x1b
        /*004e*/ 	.short	0x00ff


	//----- nvinfo : EIATTR_NUM_BARRIERS
	.align		4
        /*0050*/ 	.byte	0x02, 0x4c
        /*0052*/ 	.byte	0x01
	.zero		1


	//----- nvinfo : EIATTR_MERCURY_ISA_VERSION
	.align		4
        /*0054*/ 	.byte	0x03, 0x5f
        /*0056*/ 	.short	0x0101


	//----- nvinfo : EIATTR_VRC_CTA_INIT_COUNT
	.align		4
        /*0058*/ 	.byte	0x02, 0x4a
	.zero		1
	.zero		1


	//----- nvinfo : EIATTR_EXIT_INSTR_OFFSETS
	.align		4
        /*005c*/ 	.byte	0x04, 0x1c
        /*005e*/ 	.short	(.L_262 - .L_261)


	//   ....[0]....
.L_261:
        /*0060*/ 	.word	0x000010a0


	//   ....[1]....
        /*0064*/ 	.word	0x00001240


	//   ....[2]....
        /*0068*/ 	.word	0x000012a0


	//   ....[3]....
        /*006c*/ 	.word	0x00001730


	//   ....[4]....
        /*0070*/ 	.word	0x000021e0


	//----- nvinfo : EIATTR_CRS_STACK_SIZE
	.align		4
.L_262:
        /*0074*/ 	.byte	0x04, 0x1e
        /*0076*/ 	.short	(.L_264 - .L_263)
.L_263:
        /*0078*/ 	.word	0x00000000


	//----- nvinfo : EIATTR_CBANK_PARAM_SIZE
	.align		4
.L_264:
        /*007c*/ 	.byte	0x03, 0x19
        /*007e*/ 	.short	0x001c


	//----- nvinfo : EIATTR_PARAM_CBANK
	.align		4
        /*0080*/ 	.byte	0x04, 0x0a
        /*0082*/ 	.short	(.L_266 - .L_265)
	.align		4
.L_265:
        /*0084*/ 	.word	index@(.nv.constant0._Z16reduceSinglePassILj512EEvPiS0_PKij)
        /*0088*/ 	.short	0x0380
        /*008a*/ 	.short	0x001c


	//----- nvinfo : EIATTR_SW_WAR
	.align		4
.L_266:
        /*008c*/ 	.byte	0x04, 0x36
        /*008e*/ 	.short	(.L_268 - .L_267)
.L_267:
        /*0090*/ 	.word	0x00000008
.L_268:


//--------------------- .nv.info._Z16reduceSinglePassILj1024EEvPiS0_PKij --------------------------
	.section	.nv.info._Z16reduceSinglePassILj1024EEvPiS0_PKij,"",@"SHT_CUDA_INFO"
	.sectionflags	@""
	.align	4


	//----- nvinfo : EIATTR_CUDA_API_VERSION
	.align		4
        /*0000*/ 	.byte	0x04, 0x37
        /*0002*/ 	.short	(.L_270 - .L_269)
.L_269:
        /*0004*/ 	.word	0x00000082


	//----- nvinfo : EIATTR_KPARAM_INFO
	.align		4
.L_270:
        /*0008*/ 	.byte	0x04, 0x17
        /*000a*/ 	.short	(.L_272 - .L_271)
.L_271:
        /*000c*/ 	.word	0x00000000
        /*0010*/ 	.short	0x0003
        /*0012*/ 	.short	0x0018
        /*0014*/ 	.byte	0x00, 0xf0, 0x11, 0x00


	//----- nvinfo : EIATTR_KPARAM_INFO
	.align		4
.L_272:
        /*0018*/ 	.byte	0x04, 0x17
        /*001a*/ 	.short	(.L_274 - .L_273)
.L_273:
        /*001c*/ 	.word	0x00000000
        /*0020*/ 	.short	0x0002
        /*0022*/ 	.short	0x0010
        /*0024*/ 	.byte	0x00, 0xf5, 0x21, 0x00


	//----- nvinfo : EIATTR_KPARAM_INFO
	.align		4
.L_274:
        /*0028*/ 	.byte	0x04, 0x17
        /*002a*/ 	.short	(.L_276 - .L_275)
.L_275:
        /*002c*/ 	.word	0x00000000
        /*0030*/ 	.short	0x0001
        /*0032*/ 	.short	0x0008
        /*0034*/ 	.byte	0x00, 0xf5, 0x21, 0x00


	//----- nvinfo : EIATTR_KPARAM_INFO
	.align		4
.L_276:
        /*0038*/ 	.byte	0x04, 0x17
        /*003a*/ 	.short	(.L_278 - .L_277)
.L_277:
        /*003c*/ 	.word	0x00000000
        /*0040*/ 	.short	0x0000
        /*0042*/ 	.short	0x0000
        /*0044*/ 	.byte	0x00, 0xf5, 0x21, 0x00


	//----- nvinfo : EIATTR_SPARSE_MMA_MASK
	.align		4
.L_278:
        /*0048*/ 	.byte	0x03, 0x50
        /*004a*/ 	.short	0x0000


	//----- nvinfo : EIATTR_MAXREG_COUNT
	.align		4
        /*004c*/ 	.byte	0x03, 0x1b
        /*004e*/ 	.short	0x00ff


	//----- nvinfo : EIATTR_NUM_BARRIERS
	.align		4
        /*0050*/ 	.byte	0x02, 0x4c
        /*0052*/ 	.byte	0x01
	.zero		1


	//----- nvinfo : EIATTR_MERCURY_ISA_VERSION
	.align		4
        /*0054*/ 	.byte	0x03, 0x5f
        /*0056*/ 	.short	0x0101


	//----- nvinfo : EIATTR_VRC_CTA_INIT_COUNT
	.align		4
        /*0058*/ 	.byte	0x02, 0x4a
	.zero		1
	.zero		1


	//----- nvinfo : EIATTR_EXIT_INSTR_OFFSETS
	.align		4
        /*005c*/ 	.byte	0x04, 0x1c
        /*005e*/ 	.short	(.L_280 - .L_279)


	//   ....[0]....
.L_279:
        /*0060*/ 	.word	0x00001110


	//   ....[1]....
        /*0064*/ 	.word	0x000012b0


	//   ....[2]....
        /*0068*/ 	.word	0x00001310


	//   ....[3]....
        /*006c*/ 	.word	0x00001810


	//   ....[4]....
        /*0070*/ 	.word	0x00002350


	//----- nvinfo : EIATTR_CRS_STACK_SIZE
	.align		4
.L_280:
        /*0074*/ 	.byte	0x04, 0x1e
        /*0076*/ 	.short	(.L_282 - .L_281)
.L_281:
        /*0078*/ 	.word	0x00000000


	//----- nvinfo : EIATTR_CBANK_PARAM_SIZE
	.align		4
.L_282:
        /*007c*/ 	.byte	0x03, 0x19
        /*007e*/ 	.short	0x001c


	//----- nvinfo : EIATTR_PARAM_CBANK
	.align		4
        /*0080*/ 	.byte	0x04, 0x0a
        /*0082*/ 	.short	(.L_284 - .L_283)
	.align		4
.L_283:
        /*0084*/ 	.word	index@(.nv.constant0._Z16reduceSinglePassILj1024EEvPiS0_PKij)
        /*0088*/ 	.short	0x0380
        /*008a*/ 	.short	0x001c


	//----- nvinfo : EIATTR_SW_WAR
	.align		4
.L_284:
        /*008c*/ 	.byte	0x04, 0x36
        /*008e*/ 	.short	(.L_286 - .L_285)
.L_285:
        /*0090*/ 	.word	0x00000008
.L_286:


//--------------------- .nv.callgraph             --------------------------
	.section	.nv.callgraph,"",@"SHT_CUDA_CALLGRAPH"
	.align	4
	.sectionentsize	8
	.align		4
        /*0000*/ 	.word	0x00000000
	.align		4
        /*0004*/ 	.word	0xffffffff
	.align		4
        /*0008*/ 	.word	0x00000000
	.align		4
        /*000c*/ 	.word	0xfffffffe
	.align		4
        /*0010*/ 	.word	0x00000000
	.align		4
        /*0014*/ 	.word	0xfffffffd
	.align		4
        /*0018*/ 	.word	0x00000000
	.align		4
        /*001c*/ 	.word	0xfffffffc


//--------------------- .nv.constant4             --------------------------
	.section	.nv.constant4,"a",@progbits
	.align	8
	.align		8
.nv.constant4:
        /*0000*/ 	.dword	retirementCount


//--------------------- .text._Z16reduceSinglePassILj1EEvPiS0_PKij --------------------------
	.section	.text._Z16reduceSinglePassILj1EEvPiS0_PKij,"ax",@progbits
	.align	128
        .global         _Z16reduceSinglePassILj1EEvPiS0_PKij
        .type           _Z16reduceSinglePassILj1EEvPiS0_PKij,@function
        .size           _Z16reduceSinglePassILj1EEvPiS0_PKij,(.L_x_337 - _Z16reduceSinglePassILj1EEvPiS0_PKij)
        .other          _Z16reduceSinglePassILj1EEvPiS0_PKij,@"STO_CUDA_ENTRY STV_DEFAULT"
_Z16reduceSinglePassILj1EEvPiS0_PKij:
.text._Z16reduceSinglePassILj1EEvPiS0_PKij:
[----:B------:R-:W-:Y:S01]  /*0000*/  LDC R1, c[0x0][0x37c] ;  /* 0x0000df00ff017b82 */ /* 0x000fe20000000800 */
[----:B------:R-:W0:Y:S01]  /*0010*/  S2R R0, SR_TID.X ;  /* 0x0000000000007919 */ /* 0x000e220000002100 */
[----:B------:R-:W1:Y:S01]  /*0020*/  LDCU UR5, c[0x0][0x398] ;  /* 0x00007300ff0577ac */ /* 0x000e620008000800 */
[----:B------:R-:W-:Y:S01]  /*0030*/  BSSY.RECONVERGENT B0, `(.L_x_0) ;  /* 0x00000e7000007945 */ /* 0x000fe20003800200 */
[----:B------:R-:W-:Y:S01]  /*0040*/  IMAD.MOV.U32 R19, RZ, RZ, RZ ;  /* 0x000000ffff137224 */ /* 0x000fe200078e00ff */
[----:B------:R-:W0:Y:S01]  /*0050*/  S2R R3, SR_CTAID.X ;  /* 0x0000000000037919 */ /* 0x000e220000002500 */
[----:B------:R-:W2:Y:S01]  /*0060*/  LDCU.64 UR6, c[0x0][0x358] ;  /* 0x00006b00ff0677ac */ /* 0x000ea20008000a00 */
[----:B0-----:R-:W-:-:S05]  /*0070*/  IMAD.IADD R9, R0, 0x1, R3 ;  /* 0x0000000100097824 */ /* 0x001fca00078e0203 */
[----:B-1----:R-:W-:-:S13]  /*0080*/  ISETP.GE.U32.AND P0, PT, R9, UR5, PT ;  /* 0x0000000509007c0c */ /* 0x002fda000bf06070 */
[----:B--2---:R-:W-:Y:S05]  /*0090*/  @P0 BRA `(.L_x_1) ;  /* 0x0000000c00800947 */ /* 0x004fea0003800000 */
[----:B------:R-:W0:Y:S01]  /*00a0*/  LDC R4, c[0x0][0x370] ;  /* 0x0000dc00ff047b82 */ /* 0x000e220000000800 */
[----:B------:R-:W-:Y:S01]  /*00b0*/  BSSY.RECONVERGENT B1, `(.L_x_2) ;  /* 0x0000027000017945 */ /* 0x000fe20003800200 */
[----:B0-----:R-:W-:-:S04]  /*00c0*/  IADD3 R7, P1, PT, R9, R4, RZ ;  /* 0x0000000409077210 */ /* 0x001fc80007f3e0ff */
[C---:B------:R-:W-:Y:S01]  /*00d0*/  ISETP.GE.U32.AND P0, PT, R7.reuse, UR5, PT ;  /* 0x0000000507007c0c */ /* 0x040fe2000bf06070 */
[----:B------:R-:W-:Y:S01]  /*00e0*/  IMAD.X R11, RZ, RZ, RZ, P1 ;  /* 0x000000ffff0b7224 */ /* 0x000fe200008e06ff */
[----:B------:R-:W-:-:S04]  /*00f0*/  ISETP.GT.U32.AND P1, PT, R7, UR5, PT ;  /* 0x0000000507007c0c */ /* 0x000fc8000bf24070 */
[C---:B------:R-:W-:Y:S02]  /*0100*/  ISETP.GE.U32.AND.EX P0, PT, R11.reuse, RZ, PT, P0 ;  /* 0x000000ff0b00720c */ /* 0x040fe40003f06100 */
[----:B------:R-:W-:Y:S02]  /*0110*/  ISETP.GT.U32.AND.EX P1, PT, R11, RZ, PT, P1 ;  /* 0x000000ff0b00720c */ /* 0x000fe40003f24110 */
[----:B------:R-:W-:Y:S02]  /*0120*/  SEL R5, RZ, 0x1, P0 ;  /* 0x00000001ff057807 */ /* 0x000fe40000000000 */
[----:B------:R-:W-:Y:S02]  /*0130*/  SEL R2, R7, UR5, P1 ;  /* 0x0000000507027c07 */ /* 0x000fe40008800000 */
[----:B------:R-:W-:Y:S02]  /*0140*/  SEL R8, R11, RZ, P1 ;  /* 0x000000ff0b087207 */ /* 0x000fe40000800000 */
[----:B------:R-:W-:Y:S01]  /*0150*/  IADD3 R7, P0, P1, R2, -R7, -R5 ;  /* 0x8000000702077210 */ /* 0x000fe2000791e805 */
[----:B------:R-:W-:-:S03]  /*0160*/  IMAD.MOV.U32 R2, RZ, RZ, RZ ;  /* 0x000000ffff027224 */ /* 0x000fc600078e00ff */
[----:B------:R-:W-:-:S04]  /*0170*/  IADD3.X R8, PT, PT, R8, -0x1, ~R11, P0, P1 ;  /* 0xffffffff08087810 */ /* 0x000fc800007e2c0b */
[----:B------:R-:W-:-:S13]  /*0180*/  ISETP.NE.U32.AND P0, PT, R8, RZ, PT ;  /* 0x000000ff0800720c */ /* 0x000fda0003f05070 */
[----:B------:R-:W-:Y:S05]  /*0190*/  @P0 BRA `(.L_x_3) ;  /* 0x0000000000500947 */ /* 0x000fea0003800000 */
[----:B------:R-:W0:Y:S01]  /*01a0*/  I2F.U32.RP R6, R4 ;  /* 0x0000000400067306 */ /* 0x000e220000209000 */
[----:B------:R-:W-:-:S07]  /*01b0*/  ISETP.NE.U32.AND P2, PT, R4, RZ, PT ;  /* 0x000000ff0400720c */ /* 0x000fce0003f45070 */
[----:B0-----:R-:W0:Y:S02]  /*01c0*/  MUFU.RCP R6, R6 ;  /* 0x0000000600067308 */ /* 0x001e240000001000 */
[----:B0-----:R-:W-:-:S06]  /*01d0*/  VIADD R10, R6, 0xffffffe ;  /* 0x0ffffffe060a7836 */ /* 0x001fcc0000000000 */
[----:B------:R0:W1:Y:S02]  /*01e0*/  F2I.FTZ.U32.TRUNC.NTZ R11, R10 ;  /* 0x0000000a000b7305 */ /* 0x000064000021f000 */
[----:B0-----:R-:W-:Y:S02]  /*01f0*/  IMAD.MOV.U32 R10, RZ, RZ, RZ ;  /* 0x000000ffff0a7224 */ /* 0x001fe400078e00ff */
[----:B-1----:R-:W-:-:S04]  /*0200*/  IMAD.MOV R13, RZ, RZ, -R11 ;  /* 0x000000ffff0d7224 */ /* 0x002fc800078e0a0b */
[----:B------:R-:W-:-:S04]  /*0210*/  IMAD R13, R13, R4, RZ ;  /* 0x000000040d0d7224 */ /* 0x000fc800078e02ff */
[----:B------:R-:W-:-:S06]  /*0220*/  IMAD.HI.U32 R8, R11, R13, R10 ;  /* 0x0000000d0b087227 */ /* 0x000fcc00078e000a */
[----:B------:R-:W-:-:S04]  /*0230*/  IMAD.HI.U32 R6, R8, R7, RZ ;  /* 0x0000000708067227 */ /* 0x000fc800078e00ff */
[----:B------:R-:W-:-:S04]  /*0240*/  IMAD.MOV R8, RZ, RZ, -R6 ;  /* 0x000000ffff087224 */ /* 0x000fc800078e0a06 */
[----:B------:R-:W-:-:S05]  /*0250*/  IMAD R7, R4, R8, R7 ;  /* 0x0000000804077224 */ /* 0x000fca00078e0207 */
[----:B------:R-:W-:-:S13]  /*0260*/  ISETP.GE.U32.AND P0, PT, R7, R4, PT ;  /* 0x000000040700720c */ /* 0x000fda0003f06070 */
[----:B------:R-:W-:Y:S02]  /*0270*/  @P0 IMAD.IADD R7, R7, 0x1, -R4 ;  /* 0x0000000107070824 */ /* 0x000fe400078e0a04 */
[----:B------:R-:W-:-:S03]  /*0280*/  @P0 VIADD R6, R6, 0x1 ;  /* 0x0000000106060836 */ /* 0x000fc60000000000 */
[----:B------:R-:W-:Y:S01]  /*0290*/  ISETP.GE.U32.AND P1, PT, R7, R4, PT ;  /* 0x000000040700720c */ /* 0x000fe20003f26070 */
[----:B------:R-:W-:-:S12]  /*02a0*/  IMAD.MOV.U32 R7, RZ, RZ, RZ ;  /* 0x000000ffff077224 */ /* 0x000fd800078e00ff */
[----:B------:R-:W-:Y:S01]  /*02b0*/  @P1 VIADD R6, R6, 0x1 ;  /* 0x0000000106061836 */ /* 0x000fe20000000000 */
[----:B------:R-:W-:Y:S01]  /*02c0*/  @!P2 LOP3.LUT R6, RZ, R4, RZ, 0x33, !PT ;  /* 0x00000004ff06a212 */ /* 0x000fe200078e33ff */
[----:B------:R-:W-:Y:S06]  /*02d0*/  BRA `(.L_x_4) ;  /* 0x0000000000107947 */ /* 0x000fec0003800000 */
.L_x_3:
[----:B------:R-:W-:-:S07]  /*02e0*/  MOV R6, 0x300 ;  /* 0x0000030000067802 */ /* 0x000fce0000000f00 */
[----:B------:R-:W-:Y:S05]  /*02f0*/  CALL.REL.NOINC `($__internal_0_$__cuda_sm20_div_u64) ;  /* 0x0000001400947944 */ /* 0x000fea0003c00000 */
[----:B------:R-:W-:Y:S02]  /*0300*/  IMAD.MOV.U32 R6, RZ, RZ, R8 ;  /* 0x000000ffff067224 */ /* 0x000fe400078e0008 */
[----:B------:R-:W-:-:S07]  /*0310*/  IMAD.MOV.U32 R7, RZ, RZ, R11 ;  /* 0x000000ffff077224 */ /* 0x000fce00078e000b */
.L_x_4:
[----:B------:R-:W-:Y:S05]  /*0320*/  BSYNC.RECONVERGENT B1 ;  /* 0x0000000000017941 */ /* 0x000fea0003800200 */
.L_x_2:
[----:B------:R-:W-:Y:S01]  /*0330*/  IADD3 R5, P0, PT, R6, R5, RZ ;  /* 0x0000000506057210 */ /* 0x000fe20007f1e0ff */
[----:B------:R-:W-:Y:S01]  /*0340*/  BSSY.RECONVERGENT B2, `(.L_x_5) ;  /* 0x00000a4000027945 */ /* 0x000fe20003800200 */
[----:B------:R-:W-:-:S03]  /*0350*/  IMAD.MOV.U32 R19, RZ, RZ, RZ ;  /* 0x000000ffff137224 */ /* 0x000fc600078e00ff */
[----:B------:R-:W-:Y:S01]  /*0360*/  IMAD.X R6, RZ, RZ, R7, P0 ;  /* 0x000000ffff067224 */ /* 0x000fe200000e0607 */
[C---:B------:R-:W-:Y:S01]  /*0370*/  ISETP.GE.U32.AND P0, PT, R5.reuse, 0x3, PT ;  /* 0x000000030500780c */ /* 0x040fe20003f06070 */
[----:B------:R-:W-:Y:S01]  /*0380*/  IMAD.MOV.U32 R7, RZ, RZ, RZ ;  /* 0x000000ffff077224 */ /* 0x000fe200078e00ff */
[----:B------:R-:W-:Y:S02]  /*0390*/  IADD3 R5, P1, PT, R5, 0x1, RZ ;  /* 0x0000000105057810 */ /* 0x000fe40007f3e0ff */
[----:B------:R-:W-:Y:S02]  /*03a0*/  ISETP.GE.U32.AND.EX P0, PT, R6, RZ, PT, P0 ;  /* 0x000000ff0600720c */ /* 0x000fe40003f06100 */
[----:B------:R-:W-:Y:S01]  /*03b0*/  LOP3.LUT R8, R5, 0x3, RZ, 0xc0, !PT ;  /* 0x0000000305087812 */ /* 0x000fe200078ec0ff */
[----:B------:R-:W-:-:S10]  /*03c0*/  IMAD.X R6, RZ, RZ, R6, P1 ;  /* 0x000000ffff067224 */ /* 0x000fd400008e0606 */
[----:B------:R-:W-:Y:S05]  /*03d0*/  @!P0 BRA `(.L_x_6) ;  /* 0x0000000800688947 */ /* 0x000fea0003800000 */
[----:B------:R-:W0:Y:S01]  /*03e0*/  LDCU.64 UR8, c[0x0][0x390] ;  /* 0x00007200ff0877ac */ /* 0x000e220008000a00 */
[----:B------:R-:W-:Y:S01]  /*03f0*/  LOP3.LUT R5, R5, 0xfffffffc, RZ, 0xc0, !PT ;  /* 0xfffffffc05057812 */ /* 0x000fe200078ec0ff */
[----:B------:R-:W-:Y:S01]  /*0400*/  BSSY.RELIABLE B1, `(.L_x_7) ;  /* 0x0000081000017945 */ /* 0x000fe20003800100 */
[C---:B------:R-:W-:Y:S01]  /*0410*/  IMAD.SHL.U32 R20, R4.reuse, 0x4, RZ ;  /* 0x0000000404147824 */ /* 0x040fe200078e00ff */
[--C-:B------:R-:W-:Y:S01]  /*0420*/  SHF.R.U32.HI R11, RZ, 0x1e, R4.reuse ;  /* 0x0000001eff0b7819 */ /* 0x100fe20000011604 */
[C---:B------:R-:W-:Y:S01]  /*0430*/  IMAD.SHL.U32 R21, R4.reuse, 0x10, RZ ;  /* 0x0000001004157824 */ /* 0x040fe200078e00ff */
[----:B------:R-:W-:Y:S01]  /*0440*/  ISETP.GT.U32.AND P0, PT, R5, RZ, PT ;  /* 0x000000ff0500720c */ /* 0x000fe20003f04070 */
[----:B------:R-:W-:Y:S01]  /*0450*/  IMAD.SHL.U32 R25, R4, 0x8, RZ ;  /* 0x0000000804197824 */ /* 0x000fe200078e00ff */
[----:B------:R-:W-:Y:S01]  /*0460*/  SHF.R.U32.HI R23, RZ, 0x1c, R4 ;  /* 0x0000001cff177819 */ /* 0x000fe20000011604 */
[----:B------:R-:W-:Y:S01]  /*0470*/  IMAD.MOV.U32 R19, RZ, RZ, RZ ;  /* 0x000000ffff137224 */ /* 0x000fe200078e00ff */
[----:B------:R-:W-:-:S02]  /*0480*/  ISETP.GT.AND.EX P0, PT, R6, RZ, PT, P0 ;  /* 0x000000ff0600720c */ /* 0x000fc40003f04300 */
[----:B------:R-:W-:Y:S02]  /*0490*/  SHF.R.U32.HI R10, RZ, 0x1d, R4 ;  /* 0x0000001dff0a7819 */ /* 0x000fe40000011604 */
[----:B0-----:R-:W-:-:S04]  /*04a0*/  LEA R26, P1, R9, UR8, 0x2 ;  /* 0x00000008091a7c11 */ /* 0x001fc8000f8210ff */
[----:B------:R-:W-:-:S05]  /*04b0*/  LEA.HI.X R27, R9, UR9, R2, 0x2, P1 ;  /* 0x00000009091b7c11 */ /* 0x000fca00088f1402 */
[----:B------:R-:W-:Y:S05]  /*04c0*/  @!P0 BRA `(.L_x_8) ;  /* 0x0000000400d08947 */ /* 0x000fea0003800000 */
[----:B------:R-:W-:Y:S01]  /*04d0*/  ISETP.GT.U32.AND P1, PT, R5, 0xc, PT ;  /* 0x0000000c0500780c */ /* 0x000fe20003f24070 */
[----:B------:R-:W-:Y:S01]  /*04e0*/  BSSY.RECONVERGENT B3, `(.L_x_9) ;  /* 0x0000047000037945 */ /* 0x000fe20003800200 */
[----:B------:R-:W-:Y:S02]  /*04f0*/  PLOP3.LUT P0, PT, PT, PT, PT, 0x80, 0x8 ;  /* 0x000000000008781c */ /* 0x000fe40003f0f070 */
[----:B------:R-:W-:-:S13]  /*0500*/  ISETP.GT.AND.EX P1, PT, R6, RZ, PT, P1 ;  /* 0x000000ff0600720c */ /* 0x000fda0003f24310 */
[----:B------:R-:W-:Y:S05]  /*0510*/  @!P1 BRA `(.L_x_10) ;  /* 0x00000004000c9947 */ /* 0x000fea0003800000 */
[----:B------:R-:W-:-:S13]  /*0520*/  PLOP3.LUT P0, PT, PT, PT, PT, 0x8, 0x80 ;  /* 0x000000000080781c */ /* 0x000fda0003f0e170 */
.L_x_11:
[----:B------:R-:W-:Y:S01]  /*0530*/  IADD3 R16, P1, PT, R20, R26, RZ ;  /* 0x0000001a14107210 */ /* 0x000fe20007f3e0ff */
[----:B------:R-:W2:Y:S04]  /*0540*/  LDG.E R15, desc[UR6][R26.64] ;  /* 0x000000061a0f7981 */ /* 0x000ea8000c1e1900 */
[----:B------:R-:W-:-:S05]  /*0550*/  IMAD.X R17, R11, 0x1, R27, P1 ;  /* 0x000000010b117824 */ /* 0x000fca00008e061b */
[----:B------:R-:W2:Y:S01]  /*0560*/  LDG.E R24, desc[UR6][R16.64] ;  /* 0x0000000610187981 */ /* 0x000ea2000c1e1900 */
[----:B------:R-:W-:Y:S01]  /*0570*/  IMAD.WIDE.U32 R28, R4, 0xc, R26 ;  /* 0x0000000c041c7825 */ /* 0x000fe200078e001a */
[----:B------:R-:W-:Y:S01]  /*0580*/  IADD3 R12, P1, PT, R25, R26, RZ ;  /* 0x0000001a190c7210 */ /* 0x000fe20007f3e0ff */
[----:B------:R-:W-:Y:S02]  /*0590*/  UMOV UR4, URZ ;  /* 0x000000ff00047c82 */ /* 0x000fe40008000000 */
[----:B------:R-:W-:Y:S02]  /*05a0*/  VIADD R29, R29, UR4 ;  /* 0x000000041d1d7c36 */ /* 0x000fe40008000000 */
[----:B------:R-:W-:-:S04]  /*05b0*/  IMAD.X R13, R10, 0x1, R27, P1 ;  /* 0x000000010a0d7824 */ /* 0x000fc800008e061b */
[----:B------:R-:W3:Y:S04]  /*05c0*/  LDG.E R29, desc[UR6][R28.64] ;  /* 0x000000061c1d7981 */ /* 0x000ee8000c1e1900 */
[----:B------:R0:W3:Y:S02]  /*05d0*/  LDG.E R22, desc[UR6][R12.64] ;  /* 0x000000060c167981 */ /* 0x0000e4000c1e1900 */
[----:B0-----:R-:W-:-:S05]  /*05e0*/  IADD3 R12, P1, PT, R21, R26, RZ ;  /* 0x0000001a150c7210 */ /* 0x001fca0007f3e0ff */
[----:B------:R-:W-:Y:S01]  /*05f0*/  IMAD.X R13, R23, 0x1, R27, P1 ;  /* 0x00000001170d7824 */ /* 0x000fe200008e061b */
[----:B------:R-:W-:Y:S01]  /*0600*/  IADD3 R14, P1, PT, R20, R12, RZ ;  /* 0x0000000c140e7210 */ /* 0x000fe20007f3e0ff */
[----:B------:R-:W-:-:S03]  /*0610*/  IMAD.WIDE.U32 R16, R4, 0xc, R12 ;  /* 0x0000000c04107825 */ /* 0x000fc600078e000c */
[----:B------:R-:W4:Y:S01]  /*0620*/  LDG.E R26, desc[UR6][R12.64] ;  /* 0x000000060c1a7981 */ /* 0x000f22000c1e1900 */
[----:B------:R-:W-:-:S05]  /*0630*/  VIADD R17, R17, UR4 ;  /* 0x0000000411117c36 */ /* 0x000fca0008000000 */
[----:B------:R0:W5:Y:S01]  /*0640*/  LDG.E R27, desc[UR6][R16.64] ;  /* 0x00000006101b7981 */ /* 0x000162000c1e1900 */
[----:B--2---:R-:W-:Y:S01]  /*0650*/  IADD3 R24, PT, PT, R24, R15, R19 ;  /* 0x0000000f18187210 */ /* 0x004fe20007ffe013 */
[----:B------:R-:W-:Y:S01]  /*0660*/  IMAD.X R15, R11, 0x1, R13, P1 ;  /* 0x000000010b0f7824 */ /* 0x000fe200008e060d */
[----:B------:R-:W-:-:S05]  /*0670*/  IADD3 R18, P1, PT, R25, R12, RZ ;  /* 0x0000000c19127210 */ /* 0x000fca0007f3e0ff */
[--C-:B------:R-:W-:Y:S01]  /*0680*/  IMAD.X R19, R10, 0x1, R13.reuse, P1 ;  /* 0x000000010a137824 */ /* 0x100fe200008e060d */
[----:B0-----:R-:W-:Y:S01]  /*0690*/  IADD3 R16, P1, PT, R21, R12, RZ ;  /* 0x0000000c15107210 */ /* 0x001fe20007f3e0ff */
[----:B------:R-:W4:Y:S04]  /*06a0*/  LDG.E R15, desc[UR6][R14.64] ;  /* 0x000000060e0f7981 */ /* 0x000f28000c1e1900 */
[----:B------:R-:W-:Y:S01]  /*06b0*/  IMAD.X R17, R23, 0x1, R13, P1 ;  /* 0x0000000117117824 */ /* 0x000fe200008e060d */
[----:B------:R-:W-:Y:S01]  /*06c0*/  IADD3 R12, P1, PT, R20, R16, RZ ;  /* 0x00000010140c7210 */ /* 0x000fe20007f3e0ff */
[----:B------:R-:W5:Y:S04]  /*06d0*/  LDG.E R18, desc[UR6][R18.64] ;  /* 0x0000000612127981 */ /* 0x000f68000c1e1900 */
[----:B------:R-:W-:Y:S01]  /*06e0*/  IMAD.X R13, R11, 0x1, R17, P1 ;  /* 0x000000010b0d7824 */ /* 0x000fe200008e0611 */
[----:B---3--:R-:W-:-:S02]  /*06f0*/  IADD3 R24, PT, PT, R29, R22, R24 ;  /* 0x000000161d187210 */ /* 0x008fc40007ffe018 */
[----:B------:R-:W2:Y:S04]  /*0700*/  LDG.E R29, desc[UR6][R16.64] ;  /* 0x00000006101d7981 */ /* 0x000ea8000c1e1900 */
[----:B------:R0:W2:Y:S02]  /*0710*/  LDG.E R22, desc[UR6][R12.64] ;  /* 0x000000060c167981 */ /* 0x0000a4000c1e1900 */
[----:B0-----:R-:W-:-:S05]  /*0720*/  IADD3 R12, P1, PT, R25, R16, RZ ;  /* 0x00000010190c7210 */ /* 0x001fca0007f3e0ff */
[----:B------:R-:W-:Y:S01]  /*0730*/  IMAD.X R13, R10, 0x1, R17, P1 ;  /* 0x000000010a0d7824 */ /* 0x000fe200008e0611 */
[----:B------:R-:W-:Y:S02]  /*0740*/  IADD3 R14, P2, PT, R21, R16, RZ ;  /* 0x00000010150e7210 */ /* 0x000fe40007f5e0ff */
[----:B----4-:R-:W-:Y:S02]  /*0750*/  IADD3 R15, PT, PT, R15, R26, R24 ;  /* 0x0000001a0f0f7210 */ /* 0x010fe40007ffe018 */
[----:B------:R0:W3:Y:S02]  /*0760*/  LDG.E R24, desc[UR6][R12.64] ;  /* 0x000000060c187981 */ /* 0x0000e4000c1e1900 */
[----:B-----5:R-:W-:Y:S01]  /*0770*/  IADD3 R27, PT, PT, R27, R18, R15 ;  /* 0x000000121b1b7210 */ /* 0x020fe20007ffe00f */
[--C-:B------:R-:W-:Y:S01]  /*0780*/  IMAD.X R15, R23, 0x1, R17.reuse, P2 ;  /* 0x00000001170f7824 */ /* 0x100fe200010e0611 */
[----:B------:R-:W-:Y:S01]  /*0790*/  IADD3 R18, P1, PT, R20, R14, RZ ;  /* 0x0000000e14127210 */ /* 0x000fe20007f3e0ff */
[----:B0-----:R-:W-:-:S04]  /*07a0*/  IMAD.WIDE.U32 R12, R4, 0xc, R16 ;  /* 0x0000000c040c7825 */ /* 0x001fc800078e0010 */
[----:B------:R-:W-:Y:S01]  /*07b0*/  VIADD R13, R13, UR4 ;  /* 0x000000040d0d7c36 */ /* 0x000fe20008000000 */
[----:B--2---:R-:W-:Y:S01]  /*07c0*/  IADD3 R29, PT, PT, R22, R29, R27 ;  /* 0x0000001d161d7210 */ /* 0x004fe20007ffe01b */
[--C-:B------:R-:W-:Y:S01]  /*07d0*/  IMAD.X R19, R11, 0x1, R15.reuse, P1 ;  /* 0x000000010b137824 */ /* 0x100fe200008e060f */
[----:B------:R-:W2:Y:S01]  /*07e0*/  LDG.E R27, desc[UR6][R14.64] ;  /* 0x000000060e1b7981 */ /* 0x000ea2000c1e1900 */
[----:B------:R-:W-:-:S03]  /*07f0*/  IMAD.WIDE.U32 R16, R4, 0xc, R14 ;  /* 0x0000000c04107825 */ /* 0x000fc600078e000e */
[----:B------:R0:W3:Y:S01]  /*0800*/  LDG.E R22, desc[UR6][R12.64] ;  /* 0x000000060c167981 */ /* 0x0000e2000c1e1900 */
[----:B------:R-:W-:-:S03]  /*0810*/  VIADD R17, R17, UR4 ;  /* 0x0000000411117c36 */ /* 0x000fc60008000000 */
[----:B------:R-:W2:Y:S04]  /*0820*/  LDG.E R18, desc[UR6][R18.64] ;  /* 0x0000000612127981 */ /* 0x000ea8000c1e1900 */
[----:B------:R-:W4:Y:S01]  /*0830*/  LDG.E R16, desc[UR6][R16.64] ;  /* 0x0000000610107981 */ /* 0x000f22000c1e1900 */
[----:B0-----:R-:W-:-:S05]  /*0840*/  IADD3 R12, P1, PT, R25, R14, RZ ;  /* 0x0000000e190c7210 */ /* 0x001fca0007f3e0ff */
[----:B------:R-:W-:-:S05]  /*0850*/  IMAD.X R13, R10, 0x1, R15, P1 ;  /* 0x000000010a0d7824 */ /* 0x000fca00008e060f */
[----:B------:R-:W4:Y:S01]  /*0860*/  LDG.E R19, desc[UR6][R12.64] ;  /* 0x000000060c137981 */ /* 0x000f22000c1e1900 */
[----:B------:R-:W-:-:S04]  /*0870*/  IADD3 R5, P1, PT, R5, -0x10, RZ ;  /* 0xfffffff005057810 */ /* 0x000fc80007f3e0ff */
[----:B------:R-:W-:Y:S02]  /*0880*/  IADD3.X R6, PT, PT, R6, -0x1, RZ, P1, !PT ;  /* 0xffffffff06067810 */ /* 0x000fe40000ffe4ff */
[----:B------:R-:W-:-:S04]  /*0890*/  ISETP.GT.U32.AND P1, PT, R5, 0xc, PT ;  /* 0x0000000c0500780c */ /* 0x000fc80003f24070 */
[----:B------:R-:W-:Y:S02]  /*08a0*/  ISETP.GT.AND.EX P1, PT, R6, RZ, PT, P1 ;  /* 0x000000ff0600720c */ /* 0x000fe40003f24310 */
[C-C-:B------:R-:W-:Y:S02]  /*08b0*/  IADD3 R9, P4, P5, R20.reuse, R9, R20.reuse ;  /* 0x0000000914097210 */ /* 0x140fe40007d9e014 */
[----:B------:R-:W-:Y:S02]  /*08c0*/  IADD3 R26, P6, PT, R21, R14, RZ ;  /* 0x0000000e151a7210 */ /* 0x000fe40007fde0ff */
[----:B------:R-:W-:Y:S02]  /*08d0*/  IADD3 R9, P2, P3, R20, R9, R20 ;  /* 0x0000000914097210 */ /* 0x000fe40007b5e014 */
[----:B------:R-:W-:-:S04]  /*08e0*/  IADD3.X R2, PT, PT, R11, R2, R11, P4, P5 ;  /* 0x000000020b027210 */ /* 0x000fc800027ea40b */
[----:B------:R-:W-:Y:S02]  /*08f0*/  IADD3.X R2, PT, PT, R11, R2, R11, P2, P3 ;  /* 0x000000020b027210 */ /* 0x000fe400017e640b */
[----:B---3--:R-:W-:-:S04]  /*0900*/  IADD3 R22, PT, PT, R22, R24, R29 ;  /* 0x0000001816167210 */ /* 0x008fc80007ffe01d */
[----:B--2---:R-:W-:Y:S01]  /*0910*/  IADD3 R18, PT, PT, R18, R27, R22 ;  /* 0x0000001b12127210 */ /* 0x004fe20007ffe016 */
[----:B------:R-:W-:-:S03]  /*0920*/  IMAD.X R27, R23, 0x1, R15, P6 ;  /* 0x00000001171b7824 */ /* 0x000fc600030e060f */
[----:B----4-:R-:W-:Y:S01]  /*0930*/  IADD3 R19, PT, PT, R16, R19, R18 ;  /* 0x0000001310137210 */ /* 0x010fe20007ffe012 */
[----:B------:R-:W-:Y:S06]  /*0940*/  @P1 BRA `(.L_x_11) ;  /* 0xfffffff800f81947 */ /* 0x000fec000383ffff */
.L_x_10:
[----:B------:R-:W-:Y:S05]  /*0950*/  BSYNC.RECONVERGENT B3 ;  /* 0x0000000000037941 */ /* 0x000fea0003800200 */
.L_x_9:
[----:B------:R-:W-:Y:S01]  /*0960*/  ISETP.GT.U32.AND P1, PT, R5, 0x4, PT ;  /* 0x000000040500780c */ /* 0x000fe20003f24070 */
[----:B------:R-:W-:Y:S03]  /*0970*/  BSSY.RECONVERGENT B3, `(.L_x_12) ;  /* 0x0000025000037945 */ /* 0x000fe60003800200 */
[----:B------:R-:W-:-:S13]  /*0980*/  ISETP.GT.AND.EX P1, PT, R6, RZ, PT, P1 ;  /* 0x000000ff0600720c */ /* 0x000fda0003f24310 */
[----:B------:R-:W-:Y:S05]  /*0990*/  @!P1 BRA `(.L_x_13) ;  /* 0x0000000000889947 */ /* 0x000fea0003800000 */
[----:B------:R-:W-:Y:S01]  /*09a0*/  IADD3 R28, P0, PT, R20, R26, RZ ;  /* 0x0000001a141c7210 */ /* 0x000fe20007f1e0ff */
[----:B------:R0:W2:Y:S04]  /*09b0*/  LDG.E R22, desc[UR6][R26.64] ;  /* 0x000000061a167981 */ /* 0x0000a8000c1e1900 */
[----:B------:R-:W-:-:S05]  /*09c0*/  IMAD.X R29, R11, 0x1, R27, P0 ;  /* 0x000000010b1d7824 */ /* 0x000fca00000e061b */
[----:B------:R-:W2:Y:S01]  /*09d0*/  LDG.E R24, desc[UR6][R28.64] ;  /* 0x000000061c187981 */ /* 0x000ea2000c1e1900 */
[----:B------:R-:W-:-:S05]  /*09e0*/  IADD3 R14, P0, PT, R25, R26, RZ ;  /* 0x0000001a190e7210 */ /* 0x000fca0007f1e0ff */
[--C-:B------:R-:W-:Y:S01]  /*09f0*/  IMAD.X R15, R10, 0x1, R27.reuse, P0 ;  /* 0x000000010a0f7824 */ /* 0x100fe200000e061b */
[----:B------:R-:W-:Y:S01]  /*0a00*/  IADD3 R12, P0, PT, R21, R26, RZ ;  /* 0x0000001a150c7210 */ /* 0x000fe20007f1e0ff */
[----:B------:R-:W-:Y:S01]  /*0a10*/  IMAD.WIDE.U32 R16, R4, 0xc, R26 ;  /* 0x0000000c04107825 */ /* 0x000fe200078e001a */
[----:B------:R-:W-:Y:S02]  /*0a20*/  UMOV UR4, URZ ;  /* 0x000000ff00047c82 */ /* 0x000fe40008000000 */
[----:B------:R-:W3:Y:S01]  /*0a30*/  LDG.E R14, desc[UR6][R14.64] ;  /* 0x000000060e0e7981 */ /* 0x000ee2000c1e1900 */
[----:B------:R-:W-:Y:S01]  /*0a40*/  IMAD.X R13, R23, 0x1, R27, P0 ;  /* 0x00000001170d7824 */ /* 0x000fe200000e061b */
[----:B------:R-:W-:Y:S01]  /*0a50*/  IADD3 R18, P0, PT, R20, R12, RZ ;  /* 0x0000000c14127210 */ /* 0x000fe20007f1e0ff */
[----:B------:R-:W-:Y:S02]  /*0a60*/  VIADD R17, R17, UR4 ;  /* 0x0000000411117c36 */ /* 0x000fe40008000000 */
[----:B0-----:R-:W-:-:S04]  /*0a70*/  IMAD.WIDE.U32 R26, R4, 0xc, R12 ;  /* 0x0000000c041a7825 */ /* 0x001fc800078e000c */
[----:B------:R-:W3:Y:S01]  /*0a80*/  LDG.E R17, desc[UR6][R16.64] ;  /* 0x0000000610117981 */ /* 0x000ee2000c1e1900 */
[----:B------:R-:W-:-:S06]  /*0a90*/  VIADD R27, R27, UR4 ;  /* 0x000000041b1b7c36 */ /* 0x000fcc0008000000 */
[----:B------:R0:W4:Y:S01]  /*0aa0*/  LDG.E R27, desc[UR6][R26.64] ;  /* 0x000000061a1b7981 */ /* 0x000122000c1e1900 */
[----:B--2---:R-:W-:Y:S01]  /*0ab0*/  IADD3 R22, PT, PT, R24, R22, R19 ;  /* 0x0000001618167210 */ /* 0x004fe20007ffe013 */
[--C-:B------:R-:W-:Y:S01]  /*0ac0*/  IMAD.X R19, R11, 0x1, R13.reuse, P0 ;  /* 0x000000010b137824 */ /* 0x100fe200000e060d */
[-C--:B------:R-:W-:Y:S01]  /*0ad0*/  IADD3 R28, P0, PT, R25, R12.reuse, RZ ;  /* 0x0000000c191c7210 */ /* 0x080fe20007f1e0ff */
[----:B------:R-:W2:Y:S04]  /*0ae0*/  LDG.E R24, desc[UR6][R12.64] ;  /* 0x000000060c187981 */ /* 0x000ea8000c1e1900 */
[----:B------:R-:W-:Y:S01]  /*0af0*/  IMAD.X R29, R10, 0x1, R13, P0 ;  /* 0x000000010a1d7824 */ /* 0x000fe200000e060d */
[----:B------:R-:W2:Y:S05]  /*0b00*/  LDG.E R19, desc[UR6][R18.64] ;  /* 0x0000000612137981 */ /* 0x000eaa000c1e1900 */
[----:B------:R-:W4:Y:S01]  /*0b10*/  LDG.E R29, desc[UR6][R28.64] ;  /* 0x000000061c1d7981 */ /* 0x000f22000c1e1900 */
[----:B0-----:R-:W-:-:S02]  /*0b20*/  IADD3 R26, P3, PT, R21, R12, RZ ;  /* 0x0000000c151a7210 */ /* 0x001fc40007f7e0ff */
[----:B---3--:R-:W-:Y:S02]  /*0b30*/  IADD3 R14, PT, PT, R17, R14, R22 ;  /* 0x0000000e110e7210 */ /* 0x008fe40007ffe016 */
[----:B------:R-:W-:Y:S02]  /*0b40*/  IADD3 R9, P1, P2, R20, R9, R20 ;  /* 0x0000000914097210 */ /* 0x000fe40007a3e014 */
[----:B------:R-:W-:Y:S02]  /*0b50*/  IADD3 R5, P4, PT, R5, -0x8, RZ ;  /* 0xfffffff805057810 */ /* 0x000fe40007f9e0ff */
[----:B------:R-:W-:Y:S02]  /*0b60*/  PLOP3.LUT P0, PT, PT, PT, PT, 0x8, 0x80 ;  /* 0x000000000080781c */ /* 0x000fe40003f0e170 */
[----:B------:R-:W-:Y:S02]  /*0b70*/  IADD3.X R2, PT, PT, R11, R2, R11, P1, P2 ;  /* 0x000000020b027210 */ /* 0x000fe40000fe440b */
[----:B------:R-:W-:-:S02]  /*0b80*/  IADD3.X R6, PT, PT, R6, -0x1, RZ, P4, !PT ;  /* 0xffffffff06067810 */ /* 0x000fc400027fe4ff */
[----:B--2---:R-:W-:-:S04]  /*0b90*/  IADD3 R14, PT, PT, R19, R24, R14 ;  /* 0x00000018130e7210 */ /* 0x004fc80007ffe00e */
[----:B----4-:R-:W-:Y:S01]  /*0ba0*/  IADD3 R19, PT, PT, R27, R29, R14 ;  /* 0x0000001d1b137210 */ /* 0x010fe20007ffe00e */
[----:B------:R-:W-:-:S07]  /*0bb0*/  IMAD.X R27, R23, 0x1, R13, P3 ;  /* 0x00000001171b7824 */ /* 0x000fce00018e060d */
.L_x_13:
[----:B------:R-:W-:Y:S05]  /*0bc0*/  BSYNC.RECONVERGENT B3 ;  /* 0x0000000000037941 */ /* 0x000fea0003800200 */
.L_x_12:
[----:B------:R-:W-:-:S04]  /*0bd0*/  ISETP.NE.U32.AND P1, PT, R5, RZ, PT ;  /* 0x000000ff0500720c */ /* 0x000fc80003f25070 */
[----:B------:R-:W-:-:S13]  /*0be0*/  ISETP.NE.OR.EX P0, PT, R6, RZ, P0, P1 ;  /* 0x000000ff0600720c */ /* 0x000fda0000705710 */
[----:B------:R-:W-:Y:S05]  /*0bf0*/  @!P0 BREAK.RELIABLE B1 ;  /* 0x0000000000018942 */ /* 0x000fea0003800100 */
[----:B------:R-:W-:Y:S05]  /*0c00*/  @!P0 BRA `(.L_x_6) ;  /* 0x00000000005c8947 */ /* 0x000fea0003800000 */
.L_x_8:
[----:B------:R-:W-:Y:S05]  /*0c10*/  BSYNC.RELIABLE B1 ;  /* 0x0000000000017941 */ /* 0x000fea0003800100 */
.L_x_7:
[-C--:B------:R-:W-:Y:S01]  /*0c20*/  IADD3 R16, P0, PT, R20, R26.reuse, RZ ;  /* 0x0000001a14107210 */ /* 0x080fe20007f1e0ff */
[----:B------:R-:W-:Y:S01]  /*0c30*/  IMAD.WIDE.U32 R12, R4, 0xc, R26 ;  /* 0x0000000c040c7825 */ /* 0x000fe200078e001a */
[----:B------:R0:W2:Y:S03]  /*0c40*/  LDG.E R18, desc[UR6][R26.64] ;  /* 0x000000061a127981 */ /* 0x0000a6000c1e1900 */
[--C-:B------:R-:W-:Y:S01]  /*0c50*/  IMAD.X R17, R11, 0x1, R27.reuse, P0 ;  /* 0x000000010b117824 */ /* 0x100fe200000e061b */
[----:B------:R-:W-:Y:S01]  /*0c60*/  IADD3 R14, P0, PT, R25, R26, RZ ;  /* 0x0000001a190e7210 */ /* 0x000fe20007f1e0ff */
[----:B------:R-:W-:Y:S02]  /*0c70*/  UMOV UR4, URZ ;  /* 0x000000ff00047c82 */ /* 0x000fe40008000000 */
[----:B------:R-:W-:Y:S01]  /*0c80*/  VIADD R13, R13, UR4 ;  /* 0x000000040d0d7c36 */ /* 0x000fe20008000000 */
[----:B------:R-:W2:Y:S01]  /*0c90*/  LDG.E R16, desc[UR6][R16.64] ;  /* 0x0000000610107981 */ /* 0x000ea2000c1e1900 */
[----:B------:R-:W-:-:S03]  /*0ca0*/  IMAD.X R15, R10, 0x1, R27, P0 ;  /* 0x000000010a0f7824 */ /* 0x000fc600000e061b */
[----:B------:R-:W3:Y:S04]  /*0cb0*/  LDG.E R12, desc[UR6][R12.64] ;  /* 0x000000060c0c7981 */ /* 0x000ee8000c1e1900 */
[----:B------:R-:W3:Y:S01]  /*0cc0*/  LDG.E R15, desc[UR6][R14.64] ;  /* 0x000000060e0f7981 */ /* 0x000ee2000c1e1900 */
[----:B------:R-:W-:-:S04]  /*0cd0*/  IADD3 R5, P0, PT, R5, -0x4, RZ ;  /* 0xfffffffc05057810 */ /* 0x000fc80007f1e0ff */
[----:B------:R-:W-:Y:S02]  /*0ce0*/  IADD3.X R6, PT, PT, R6, -0x1, RZ, P0, !PT ;  /* 0xffffffff06067810 */ /* 0x000fe400007fe4ff */
[----:B------:R-:W-:-:S04]  /*0cf0*/  ISETP.NE.U32.AND P0, PT, R5, RZ, PT ;  /* 0x000000ff0500720c */ /* 0x000fc80003f05070 */
[----:B------:R-:W-:Y:S02]  /*0d00*/  ISETP.NE.AND.EX P0, PT, R6, RZ, PT, P0 ;  /* 0x000000ff0600720c */ /* 0x000fe40003f05300 */
[----:B------:R-:W-:Y:S02]  /*0d10*/  IADD3 R9, P1, PT, R20, R9, RZ ;  /* 0x0000000914097210 */ /* 0x000fe40007f3e0ff */
[----:B0-----:R-:W-:-:S03]  /*0d20*/  IADD3 R26, P2, PT, R21, R26, RZ ;  /* 0x0000001a151a7210 */ /* 0x001fc60007f5e0ff */
[----:B------:R-:W-:Y:S02]  /*0d30*/  IMAD.X R2, R11, 0x1, R2, P1 ;  /* 0x000000010b027824 */ /* 0x000fe400008e0602 */
[----:B------:R-:W-:Y:S01]  /*0d40*/  IMAD.X R27, R23, 0x1, R27, P2 ;  /* 0x00000001171b7824 */ /* 0x000fe200010e061b */
[----:B--2---:R-:W-:-:S04]  /*0d50*/  IADD3 R18, PT, PT, R16, R18, R19 ;  /* 0x0000001210127210 */ /* 0x004fc80007ffe013 */
[----:B---3--:R-:W-:Y:S01]  /*0d60*/  IADD3 R19, PT, PT, R12, R15, R18 ;  /* 0x0000000f0c137210 */ /* 0x008fe20007ffe012 */
[----:B------:R-:W-:Y:S06]  /*0d70*/  @P0 BRA `(.L_x_7) ;  /* 0xfffffffc00a80947 */ /* 0x000fec000383ffff */
.L_x_6:
[----:B------:R-:W-:Y:S05]  /*0d80*/  BSYNC.RECONVERGENT B2 ;  /* 0x0000000000027941 */ /* 0x000fea0003800200 */
.L_x_5:
[----:B------:R-:W-:-:S04]  /*0d90*/  ISETP.NE.U32.AND P0, PT, R8, RZ, PT ;  /* 0x000000ff0800720c */ /* 0x000fc80003f05070 */
[----:B------:R-:W-:-:S13]  /*0da0*/  ISETP.NE.AND.EX P0, PT, R7, RZ, PT, P0 ;  /* 0x000000ff0700720c */ /* 0x000fda0003f05300 */
[----:B------:R-:W-:Y:S05]  /*0db0*/  @!P0 BRA `(.L_x_1) ;  /* 0x0000000000388947 */ /* 0x000fea0003800000 */
[----:B------:R-:W0:Y:S02]  /*0dc0*/  LDCU.64 UR8, c[0x0][0x390] ;  /* 0x00007200ff0877ac */ /* 0x000e240008000a00 */
[----:B0-----:R-:W-:-:S04]  /*0dd0*/  LEA R5, P0, R9, UR8, 0x2 ;  /* 0x0000000809057c11 */ /* 0x001fc8000f8010ff */
[----:B------:R-:W-:-:S09]  /*0de0*/  LEA.HI.X R9, R9, UR9, R2, 0x2, P0 ;  /* 0x0000000909097c11 */ /* 0x000fd200080f1402 */
.L_x_14:
[----:B------:R-:W-:Y:S02]  /*0df0*/  IMAD.MOV.U32 R10, RZ, RZ, R5 ;  /* 0x000000ffff0a7224 */ /* 0x000fe400078e0005 */
[----:B------:R-:W-:-:S05]  /*0e00*/  IMAD.MOV.U32 R11, RZ, RZ, R9 ;  /* 0x000000ffff0b7224 */ /* 0x000fca00078e0009 */
[----:B------:R-:W2:Y:S01]  /*0e10*/  LDG.E R2, desc[UR6][R10.64] ;  /* 0x000000060a027981 */ /* 0x000ea2000c1e1900 */
[----:B------:R-:W-:Y:S02]  /*0e20*/  IADD3 R8, P0, PT, R8, -0x1, RZ ;  /* 0xffffffff08087810 */ /* 0x000fe40007f1e0ff */
[----:B------:R-:W-:Y:S02]  /*0e30*/  LEA R5, P1, R4, R5, 0x2 ;  /* 0x0000000504057211 */ /* 0x000fe400078210ff */
[----:B------:R-:W-:Y:S02]  /*0e40*/  IADD3.X R7, PT, PT, R7, -0x1, RZ, P0, !PT ;  /* 0xffffffff07077810 */ /* 0x000fe400007fe4ff */
[----:B------:R-:W-:Y:S02]  /*0e50*/  ISETP.NE.U32.AND P0, PT, R8, RZ, PT ;  /* 0x000000ff0800720c */ /* 0x000fe40003f05070 */
[----:B------:R-:W-:Y:S02]  /*0e60*/  LEA.HI.X R9, R4, R9, RZ, 0x2, P1 ;  /* 0x0000000904097211 */ /* 0x000fe400008f14ff */
[----:B------:R-:W-:Y:S01]  /*0e70*/  ISETP.NE.AND.EX P0, PT, R7, RZ, PT, P0 ;  /* 0x000000ff0700720c */ /* 0x000fe20003f05300 */
[----:B--2---:R-:W-:-:S12]  /*0e80*/  IMAD.IADD R19, R2, 0x1, R19 ;  /* 0x0000000102137824 */ /* 0x004fd800078e0213 */
[----:B------:R-:W-:Y:S05]  /*0e90*/  @P0 BRA `(.L_x_14) ;  /* 0xfffffffc00d40947 */ /* 0x000fea000383ffff */
.L_x_1:
[----:B------:R-:W-:Y:S05]  /*0ea0*/  BSYNC.RECONVERGENT B0 ;  /* 0x0000000000007941 */ /* 0x000fea0003800200 */
.L_x_0:
[----:B------:R-:W-:Y:S05]  /*0eb0*/  WARPSYNC.ALL ;  /* 0x0000000000007948 */ /* 0x000fea0003800000 */
[----:B------:R-:W0:Y:S01]  /*0ec0*/  S2R R11, SR_CgaCtaId ;  /* 0x00000000000b7919 */ /* 0x000e220000008800 */
[----:B------:R-:W-:Y:S01]  /*0ed0*/  MOV R8, 0x400 ;  /* 0x0000040000087802 */ /* 0x000fe20000000f00 */
[----:B------:R-:W1:Y:S04]  /*0ee0*/  LDCU UR5, c[0x0][0x370] ;  /* 0x00006e00ff0577ac */ /* 0x000e680008000800 */
[----:B------:R-:W-:Y:S01]  /*0ef0*/  VIADD R2, R8, 0x10 ;  /* 0x0000001008027836 */ /* 0x000fe20000000000 */
[----:B-1----:R-:W-:-:S04]  /*0f00*/  UISETP.NE.AND UP0, UPT, UR5, 0x1, UPT ;  /* 0x000000010500788c */ /* 0x002fc8000bf05270 */
[----:B0-----:R-:W-:-:S05]  /*0f10*/  LEA R5, R11, R2, 0x18 ;  /* 0x000000020b057211 */ /* 0x001fca00078ec0ff */
[----:B------:R-:W-:-:S05]  /*0f20*/  IMAD R4, R0, 0x4, R5 ;  /* 0x0000000400047824 */ /* 0x000fca00078e0205 */
[----:B------:R0:W-:Y:S01]  /*0f30*/  STS [R4], R19 ;  /* 0x0000001304007388 */ /* 0x0001e20000000800 */
[----:B------:R-:W-:Y:S06]  /*0f40*/  BAR.SYNC.DEFER_BLOCKING 0x0 ;  /* 0x0000000000007b1d */ /* 0x000fec0000010000 */
[----:B------:R-:W-:Y:S05]  /*0f50*/  BRA.U UP0, `(.L_x_15) ;  /* 0x0000000100207547 */ /* 0x000fea000b800000 */
[----:B0-----:R-:W0:Y:S01]  /*0f60*/  LDC.64 R4, c[0x0][0x380] ;  /* 0x0000e000ff047b82 */ /* 0x001e220000000a00 */
[----:B------:R-:W-:Y:S01]  /*0f70*/  ISETP.NE.AND P0, PT, R0, RZ, PT ;  /* 0x000000ff0000720c */ /* 0x000fe20003f05270 */
[----:B0-----:R-:W-:-:S12]  /*0f80*/  IMAD.WIDE.U32 R2, R3, 0x4, R4 ;  /* 0x0000000403027825 */ /* 0x001fd800078e0004 */
[----:B------:R-:W-:Y:S05]  /*0f90*/  @P0 EXIT ;  /* 0x000000000000094d */ /* 0x000fea0003800000 */
[----:B------:R-:W-:-:S06]  /*0fa0*/  LEA R5, R11, R8, 0x18 ;  /* 0x000000080b057211 */ /* 0x000fcc00078ec0ff */
[----:B------:R-:W0:Y:S04]  /*0fb0*/  LDS R5, [R5+0x10] ;  /* 0x0000100005057984 */ /* 0x000e280000000800 */
[----:B0-----:R-:W-:Y:S01]  /*0fc0*/  STG.E desc[UR6][R2.64], R5 ;  /* 0x0000000502007986 */ /* 0x001fe2000c101906 */
[----:B------:R-:W-:Y:S05]  /*0fd0*/  EXIT ;  /* 0x000000000000794d */ /* 0x000fea0003800000 */
.L_x_15:
[----:B------:R-:W-:Y:S01]  /*0fe0*/  ISETP.NE.AND P2, PT, R0, RZ, PT ;  /* 0x000000ff0000720c */ /* 0x000fe20003f45270 */
[----:B------:R-:W1:Y:S01]  /*0ff0*/  LDC.64 R6, c[0x0][0x388] ;  /* 0x0000e200ff067b82 */ /* 0x000e620000000a00 */
[----:B------:R-:W-:-:S11]  /*1000*/  LEA R5, R11, R8, 0x18 ;  /* 0x000000080b057211 */ /* 0x000fd600078ec0ff */
[----:B------:R-:W-:-:S06]  /*1010*/  @!P2 LEA R9, R11, R8, 0x18 ;  /* 0x000000080b09a211 */ /* 0x000fcc00078ec0ff */
[----:B------:R-:W2:Y:S01]  /*1020*/  @!P2 LDS R9, [R9+0x10] ;  /* 0x000010000909a984 */ /* 0x000ea20000000800 */
[----:B-1----:R-:W-:-:S05]  /*1030*/  IMAD.WIDE.U32 R2, R3, 0x4, R6 ;  /* 0x0000000403027825 */ /* 0x002fca00078e0006 */
[----:B--2---:R1:W-:Y:S01]  /*1040*/  @!P2 STG.E desc[UR6][R2.64], R9 ;  /* 0x000000090200a986 */ /* 0x0043e2000c101906 */
[----:B------:R-:W-:Y:S06]  /*1050*/  MEMBAR.SC.GPU ;  /* 0x0000000000007992 */ /* 0x000fec0000002000 */
[----:B------:R-:W-:-:S00]  /*1060*/  ERRBAR ;  /* 0x00000000000079ab */ /* 0x000fc00000000000 */
[----:B------:R-:W-:Y:S06]  /*1070*/  CGAERRBAR ;  /* 0x00000000000075ab */ /* 0x000fec0000000000 */
[----:B------:R-:W-:Y:S01]  /*1080*/  CCTL.IVALL ;  /* 0x00000000ff00798f */ /* 0x000fe20002000000 */
[----:B------:R-:W-:Y:S04]  /*1090*/  BSSY.RECONVERGENT B0, `(.L_x_16) ;  /* 0x000000a000007945 */ /* 0x000fe80003800200 */
[----:B------:R-:W-:Y:S05]  /*10a0*/  @P2 BRA `(.L_x_17) ;  /* 0x0000000000202947 */ /* 0x000fea0003800000 */
[----:B-1----:R-:W1:Y:S01]  /*10b0*/  LDC.64 R2, c[0x4][RZ] ;  /* 0x01000000ff027b82 */ /* 0x002e620000000a00 */
[----:B------:R-:W-:-:S05]  /*10c0*/  IMAD.MOV.U32 R7, RZ, RZ, 0x1 ;  /* 0x00000001ff077424 */ /* 0x000fca00078e00ff */
[----:B-1----:R-:W2:Y:S01]  /*10d0*/  ATOMG.E.ADD.STRONG.GPU PT, R2, desc[UR6][R2.64], R7 ;  /* 0x80000007020279a8 */ /* 0x002ea200081ef106 */
[----:B------:R-:W-:Y:S01]  /*10e0*/  UIADD3 UR4, UPT, UPT, UR5, -0x1, URZ ;  /* 0xffffffff05047890 */ /* 0x000fe2000fffe0ff */
[----:B------:R-:W-:-:S05]  /*10f0*/  LEA R11, R11, R8, 0x18 ;  /* 0x000000080b0b7211 */ /* 0x000fca00078ec0ff */
[----:B--2---:R-:W-:-:S04]  /*1100*/  ISETP.NE.AND P0, PT, R2, UR4, PT ;  /* 0x0000000402007c0c */ /* 0x004fc8000bf05270 */
[----:B------:R-:W-:-:S05]  /*1110*/  SEL R6, RZ, 0x1, P0 ;  /* 0x00000001ff067807 */ /* 0x000fca0000000000 */
[----:B------:R2:W-:Y:S04]  /*1120*/  STS.U8 [R11], R6 ;  /* 0x000000060b007388 */ /* 0x0005e80000000000 */
.L_x_17:
[----:B------:R-:W-:Y:S05]  /*1130*/  BSYNC.RECONVERGENT B0 ;  /* 0x0000000000007941 */ /* 0x000fea0003800200 */
.L_x_16:
[----:B------:R-:W-:Y:S06]  /*1140*/  BAR.SYNC.DEFER_BLOCKING 0x0 ;  /* 0x0000000000007b1d */ /* 0x000fec0000010000 */
[----:B-1----:R-:W1:Y:S02]  /*1150*/  LDS.U8 R2, [R5] ;  /* 0x0000000005027984 */ /* 0x002e640000000000 */
[----:B-1----:R-:W-:-:S13]  /*1160*/  ISETP.NE.AND P0, PT, R2, RZ, PT ;  /* 0x000000ff0200720c */ /* 0x002fda0003f05270 */
[----:B------:R-:W-:Y:S05]  /*1170*/  @!P0 EXIT ;  /* 0x000000000000894d */ /* 0x000fea0003800000 */
[----:B------:R-:W-:Y:S01]  /*1180*/  ISETP.GE.U32.AND P0, PT, R0, UR5, PT ;  /* 0x0000000500007c0c */ /* 0x000fe2000bf06070 */
[----:B------:R-:W-:Y:S01]  /*1190*/  BSSY.RECONVERGENT B0, `(.L_x_18) ;  /* 0x0000073000007945 */ /* 0x000fe20003800200 */
[----:B------:R-:W-:-:S11]  /*11a0*/  IMAD.MOV.U32 R9, RZ, RZ, RZ ;  /* 0x000000ffff097224 */ /* 0x000fd600078e00ff */
[----:B------:R-:W-:Y:S05]  /*11b0*/  @P0 BRA `(.L_x_19) ;  /* 0x0000000400c00947 */ /* 0x000fea0003800000 */
[C---:B------:R-:W-:Y:S01]  /*11c0*/  IADD3 R2, P0, PT, R0.reuse, -UR5, RZ ;  /* 0x8000000500027c10 */ /* 0x040fe2000ff1e0ff */
[----:B------:R-:W-:Y:S01]  /*11d0*/  BSSY.RECONVERGENT B1, `(.L_x_20) ;  /* 0x0000035000017945 */ /* 0x000fe20003800200 */
[----:B--2---:R-:W-:Y:S01]  /*11e0*/  IADD3 R6, P3, PT, -R0, UR5, RZ ;  /* 0x0000000500067c10 */ /* 0x004fe2000ff7e1ff */
[----:B------:R-:W-:Y:S01]  /*11f0*/  IMAD.MOV.U32 R7, RZ, RZ, R0 ;  /* 0x000000ffff077224 */ /* 0x000fe200078e0000 */
[----:B------:R-:W-:Y:S01]  /*1200*/  ISETP.GT.U32.AND P1, PT, R2, -0x10, PT ;  /* 0xfffffff00200780c */ /* 0x000fe20003f24070 */
[----:B------:R-:W-:Y:S01]  /*1210*/  IMAD.X R2, RZ, RZ, -0x1, P0 ;  /* 0xffffffffff027424 */ /* 0x000fe200000e06ff */
[----:B------:R-:W-:Y:S01]  /*1220*/  LOP3.LUT R24, R6, 0xf, RZ, 0xc0, !PT ;  /* 0x0000000f06187812 */ /* 0x000fe200078ec0ff */
[----:B------:R-:W-:Y:S02]  /*1230*/  IMAD.MOV.U32 R0, RZ, RZ, RZ ;  /* 0x000000ffff007224 */ /* 0x000fe400078e00ff */
[----:B------:R-:W-:Y:S01]  /*1240*/  IMAD.MOV.U32 R9, RZ, RZ, RZ ;  /* 0x000000ffff097224 */ /* 0x000fe200078e00ff */
[----:B------:R-:W-:Y:S01]  /*1250*/  ISETP.GT.U32.AND.EX P1, PT, R2, -0x1, PT, P1 ;  /* 0xffffffff0200780c */ /* 0x000fe20003f24110 */
[----:B------:R-:W-:Y:S01]  /*1260*/  IMAD.X R10, RZ, RZ, -0x1, P3 ;  /* 0xffffffffff0a7424 */ /* 0x000fe200018e06ff */
[----:B------:R-:W-:-:S04]  /*1270*/  ISETP.NE.U32.AND P0, PT, R24, RZ, PT ;  /* 0x000000ff1800720c */ /* 0x000fc80003f05070 */
[----:B------:R-:W-:-:S07]  /*1280*/  ISETP.NE.AND.EX P0, PT, RZ, RZ, PT, P0 ;  /* 0x000000ffff00720c */ /* 0x000fce0003f05300 */
[----:B------:R-:W-:Y:S06]  /*1290*/  @P1 BRA `(.L_x_21) ;  /* 0x0000000000a01947 */ /* 0x000fec0003800000 */
[----:B------:R-:W1:Y:S01]  /*12a0*/  LDCU.64 UR8, c[0x0][0x388] ;  /* 0x00007100ff0877ac */ /* 0x000e620008000a00 */
[----:B------:R-:W-:Y:S01]  /*12b0*/  LOP3.LUT R11, R6, 0xfffffff0, RZ, 0xc0, !PT ;  /* 0xfffffff0060b7812 */ /* 0x000fe200078ec0ff */
[----:B------:R-:W-:Y:S01]  /*12c0*/  IMAD.MOV.U32 R9, RZ, RZ, RZ ;  /* 0x000000ffff097224 */ /* 0x000fe200078e00ff */
[----:B-1----:R-:W-:-:S04]  /*12d0*/  LEA R2, P1, R7, UR8, 0x2 ;  /* 0x0000000807027c11 */ /* 0x002fc8000f8210ff */
[----:B------:R-:W-:Y:S02]  /*12e0*/  IADD3 R2, P3, PT, R2, 0x20, RZ ;  /* 0x0000002002027810 */ /* 0x000fe40007f7e0ff */
[----:B------:R-:W-:-:S05]  /*12f0*/  LEA.HI.X R3, R7, UR9, R0, 0x2, P1 ;  /* 0x0000000907037c11 */ /* 0x000fca00088f1400 */
[----:B------:R-:W-:-:S07]  /*1300*/  IMAD.X R3, RZ, RZ, R3, P3 ;  /* 0x000000ffff037224 */ /* 0x000fce00018e0603 */
.L_x_22:
[----:B------:R-:W2:Y:S04]  /*1310*/  LDG.E R18, desc[UR6][R2.64+-0x20] ;  /* 0xffffe00602127981 */ /* 0x000ea8000c1e1900 */
[----:B------:R-:W2:Y:S04]  /*1320*/  LDG.E R20, desc[UR6][R2.64+-0x1c] ;  /* 0xffffe40602147981 */ /* 0x000ea8000c1e1900 */
[----:B------:R-:W3:Y:S04]  /*1330*/  LDG.E R21, desc[UR6][R2.64+-0x18] ;  /* 0xffffe80602157981 */ /* 0x000ee8000c1e1900 */
[----:B------:R-:W3:Y:S04]  /*1340*/  LDG.E R22, desc[UR6][R2.64+-0x14] ;  /* 0xffffec0602167981 */ /* 0x000ee8000c1e1900 */
[----:B------:R-:W4:Y:S04]  /*1350*/  LDG.E R23, desc[UR6][R2.64+-0x10] ;  /* 0xfffff00602177981 */ /* 0x000f28000c1e1900 */
[----:B------:R-:W4:Y:S04]  /*1360*/  LDG.E R25, desc[UR6][R2.64+-0xc] ;  /* 0xfffff40602197981 */ /* 0x000f28000c1e1900 */
[----:B0-----:R-:W5:Y:S04]  /*1370*/  LDG.E R19, desc[UR6][R2.64+-0x8] ;  /* 0xfffff80602137981 */ /* 0x001f68000c1e1900 */
[----:B------:R-:W5:Y:S04]  /*1380*/  LDG.E R16, desc[UR6][R2.64+-0x4] ;  /* 0xfffffc0602107981 */ /* 0x000f68000c1e1900 */
[----:B------:R-:W5:Y:S04]  /*1390*/  LDG.E R17, desc[UR6][R2.64] ;  /* 0x0000000602117981 */ /* 0x000f68000c1e1900 */
[----:B------:R-:W5:Y:S04]  /*13a0*/  LDG.E R14, desc[UR6][R2.64+0x4] ;  /* 0x00000406020e7981 */ /* 0x000f68000c1e1900 */
[----:B------:R-:W5:Y:S04]  /*13b0*/  LDG.E R15, desc[UR6][R2.64+0x8] ;  /* 0x00000806020f7981 */ /* 0x000f68000c1e1900 */
[----:B------:R-:W5:Y:S04]  /*13c0*/  LDG.E R12, desc[UR6][R2.64+0xc] ;  /* 0x00000c06020c7981 */ /* 0x000f68000c1e1900 */
[----:B------:R-:W5:Y:S04]  /*13d0*/  LDG.E R8, desc[UR6][R2.64+0x10] ;  /* 0x0000100602087981 */ /* 0x000f68000c1e1900 */
[----:B------:R-:W5:Y:S01]  /*13e0*/  LDG.E R13, desc[UR6][R2.64+0x14] ;  /* 0x00001406020d7981 */ /* 0x000f62000c1e1900 */
[----:B--2---:R-:W-:-:S03]  /*13f0*/  IADD3 R20, PT, PT, R20, R18, R9 ;  /* 0x0000001214147210 */ /* 0x004fc60007ffe009 */
[----:B------:R-:W2:Y:S04]  /*1400*/  LDG.E R18, desc[UR6][R2.64+0x18] ;  /* 0x0000180602127981 */ /* 0x000ea8000c1e1900 */
[----:B------:R0:W2:Y:S01]  /*1410*/  LDG.E R9, desc[UR6][R2.64+0x1c] ;  /* 0x00001c0602097981 */ /* 0x0000a2000c1e1900 */
[----:B------:R-:W-:Y:S02]  /*1420*/  IADD3 R11, P1, PT, R11, -0x10, RZ ;  /* 0xfffffff00b0b7810 */ /* 0x000fe40007f3e0ff */
[----:B---3--:R-:W-:Y:S02]  /*1430*/  IADD3 R20, PT, PT, R22, R21, R20 ;  /* 0x0000001516147210 */ /* 0x008fe40007ffe014 */
[----:B------:R-:W-:Y:S02]  /*1440*/  IADD3.X R10, PT, PT, R10, -0x1, RZ, P1, !PT ;  /* 0xffffffff0a0a7810 */ /* 0x000fe40000ffe4ff */
[----:B------:R-:W-:-:S02]  /*1450*/  ISETP.NE.U32.AND P1, PT, R11, RZ, PT ;  /* 0x000000ff0b00720c */ /* 0x000fc40003f25070 */
[----:B------:R-:W-:Y:S02]  /*1460*/  IADD3 R7, P3, PT, R7, 0x10, RZ ;  /* 0x0000001007077810 */ /* 0x000fe40007f7e0ff */
[----:B----4-:R-:W-:Y:S02]  /*1470*/  IADD3 R20, PT, PT, R25, R23, R20 ;  /* 0x0000001719147210 */ /* 0x010fe40007ffe014 */
[----:B------:R-:W-:Y:S01]  /*1480*/  ISETP.NE.AND.EX P1, PT, R10, RZ, PT, P1 ;  /* 0x000000ff0a00720c */ /* 0x000fe20003f25310 */
[----:B------:R-:W-:Y:S01]  /*1490*/  IMAD.X R0, RZ, RZ, R0, P3 ;  /* 0x000000ffff007224 */ /* 0x000fe200018e0600 */
[----:B0-----:R-:W-:Y:S02]  /*14a0*/  IADD3 R2, P4, PT, R2, 0x40, RZ ;  /* 0x0000004002027810 */ /* 0x001fe40007f9e0ff */
[----:B-----5:R-:W-:-:S03]  /*14b0*/  IADD3 R16, PT, PT, R16, R19, R20 ;  /* 0x0000001310107210 */ /* 0x020fc60007ffe014 */
[----:B------:R-:W-:Y:S01]  /*14c0*/  IMAD.X R3, RZ, RZ, R3, P4 ;  /* 0x000000ffff037224 */ /* 0x000fe200020e0603 */
[----:B------:R-:W-:-:S04]  /*14d0*/  IADD3 R14, PT, PT, R14, R17, R16 ;  /* 0x000000110e0e7210 */ /* 0x000fc80007ffe010 */
[----:B------:R-:W-:-:S04]  /*14e0*/  IADD3 R12, PT, PT, R12, R15, R14 ;  /* 0x0000000f0c0c7210 */ /* 0x000fc80007ffe00e */
[----:B------:R-:W-:-:S04]  /*14f0*/  IADD3 R8, PT, PT, R13, R8, R12 ;  /* 0x000000080d087210 */ /* 0x000fc80007ffe00c */
[----:B--2---:R-:W-:Y:S01]  /*1500*/  IADD3 R9, PT, PT, R9, R18, R8 ;  /* 0x0000001209097210 */ /* 0x004fe20007ffe008 */
[----:B------:R-:W-:Y:S06]  /*1510*/  @P1 BRA `(.L_x_22) ;  /* 0xfffffffc007c1947 */ /* 0x000fec000383ffff */
.L_x_21:
[----:B------:R-:W-:Y:S05]  /*1520*/  BSYNC.RECONVERGENT B1 ;  /* 0x0000000000017941 */ /* 0x000fea0003800200 */
.L_x_20:
[----:B------:R-:W-:Y:S05]  /*1530*/  @!P0 BRA `(.L_x_19) ;  /* 0x0000000000e08947 */ /* 0x000fea0003800000 */
[----:B------:R-:W-:Y:S01]  /*1540*/  ISETP.GE.U32.AND P0, PT, R24, 0x8, PT ;  /* 0x000000081800780c */ /* 0x000fe20003f06070 */
[----:B------:R-:W-:Y:S01]  /*1550*/  BSSY.RECONVERGENT B1, `(.L_x_23) ;  /* 0x0000017000017945 */ /* 0x000fe20003800200 */
[----:B------:R-:W-:Y:S02]  /*1560*/  LOP3.LUT R17, R6, 0x7, RZ, 0xc0, !PT ;  /* 0x0000000706117812 */ /* 0x000fe400078ec0ff */
[----:B------:R-:W-:Y:S02]  /*1570*/  ISETP.GE.U32.AND.EX P0, PT, RZ, RZ, PT, P0 ;  /* 0x000000ffff00720c */ /* 0x000fe40003f06100 */
[----:B------:R-:W-:-:S04]  /*1580*/  ISETP.NE.U32.AND P1, PT, R17, RZ, PT ;  /* 0x000000ff1100720c */ /* 0x000fc80003f25070 */
[----:B------:R-:W-:-:S07]  /*1590*/  ISETP.NE.AND.EX P1, PT, RZ, RZ, PT, P1 ;  /* 0x000000ffff00720c */ /* 0x000fce0003f25310 */
[----:B------:R-:W-:Y:S06]  /*15a0*/  @!P0 BRA `(.L_x_24) ;  /* 0x0000000000448947 */ /* 0x000fec0003800000 */
[----:B------:R-:W1:Y:S02]  /*15b0*/  LDCU.64 UR8, c[0x0][0x388] ;  /* 0x00007100ff0877ac */ /* 0x000e640008000a00 */
[----:B-1----:R-:W-:-:S04]  /*15c0*/  LEA R2, P0, R7, UR8, 0x2 ;  /* 0x0000000807027c11 */ /* 0x002fc8000f8010ff */
[----:B------:R-:W-:-:S05]  /*15d0*/  LEA.HI.X R3, R7, UR9, R0, 0x2, P0 ;  /* 0x0000000907037c11 */ /* 0x000fca00080f1400 */
[----:B------:R-:W2:Y:S04]  /*15e0*/  LDG.E R8, desc[UR6][R2.64] ;  /* 0x0000000602087981 */ /* 0x000ea8000c1e1900 */
[----:B------:R-:W2:Y:S04]  /*15f0*/  LDG.E R10, desc[UR6][R2.64+0x4] ;  /* 0x00000406020a7981 */ /* 0x000ea8000c1e1900 */
[----:B------:R-:W3:Y:S04]  /*1600*/  LDG.E R11, desc[UR6][R2.64+0x8] ;  /* 0x00000806020b7981 */ /* 0x000ee8000c1e1900 */
[----:B------:R-:W3:Y:S04]  /*1610*/  LDG.E R12, desc[UR6][R2.64+0xc] ;  /* 0x00000c06020c7981 */ /* 0x000ee8000c1e1900 */
[----:B------:R-:W4:Y:S04]  /*1620*/  LDG.E R13, desc[UR6][R2.64+0x10] ;  /* 0x00001006020d7981 */ /* 0x000f28000c1e1900 */
[----:B------:R-:W4:Y:S04]  /*1630*/  LDG.E R14, desc[UR6][R2.64+0x14] ;  /* 0x00001406020e7981 */ /* 0x000f28000c1e1900 */
[----:B------:R-:W5:Y:S04]  /*1640*/  LDG.E R15, desc[UR6][R2.64+0x18] ;  /* 0x00001806020f7981 */ /* 0x000f68000c1e1900 */
[----:B------:R-:W5:Y:S01]  /*1650*/  LDG.E R16, desc[UR6][R2.64+0x1c] ;  /* 0x00001c0602107981 */ /* 0x000f62000c1e1900 */
[----:B------:R-:W-:-:S05]  /*1660*/  IADD3 R7, P0, PT, R7, 0x8, RZ ;  /* 0x0000000807077810 */ /* 0x000fca0007f1e0ff */
[----:B------:R-:W-:Y:S01]  /*1670*/  IMAD.X R0, RZ, RZ, R0, P0 ;  /* 0x000000ffff007224 */ /* 0x000fe200000e0600 */
[----:B--2---:R-:W-:-:S04]  /*1680*/  IADD3 R8, PT, PT, R10, R8, R9 ;  /* 0x000000080a087210 */ /* 0x004fc80007ffe009 */
[----:B---3--:R-:W-:-:S04]  /*1690*/  IADD3 R8, PT, PT, R12, R11, R8 ;  /* 0x0000000b0c087210 */ /* 0x008fc80007ffe008 */
[----:B----4-:R-:W-:-:S04]  /*16a0*/  IADD3 R8, PT, PT, R14, R13, R8 ;  /* 0x0000000d0e087210 */ /* 0x010fc80007ffe008 */
[----:B-----5:R-:W-:-:S07]  /*16b0*/  IADD3 R9, PT, PT, R16, R15, R8 ;  /* 0x0000000f10097210 */ /* 0x020fce0007ffe008 */
.L_x_24:
[----:B------:R-:W-:Y:S05]  /*16c0*/  BSYNC.RECONVERGENT B1 ;  /* 0x0000000000017941 */ /* 0x000fea0003800200 */
.L_x_23:
[----:B------:R-:W-:Y:S05]  /*16d0*/  @!P1 BRA `(.L_x_19) ;  /* 0x0000000000789947 */ /* 0x000fea0003800000 */
[----:B------:R-:W-:-:S04]  /*16e0*/  ISETP.GE.U32.AND P0, PT, R17, 0x4, PT ;  /* 0x000000041100780c */ /* 0x000fc80003f06070 */
[----:B------:R-:W-:-:S13]  /*16f0*/  ISETP.GE.U32.AND.EX P0, PT, RZ, RZ, PT, P0 ;  /* 0x000000ffff00720c */ /* 0x000fda0003f06100 */
[----:B------:R-:W1:Y:S02]  /*1700*/  @P0 LDC.64 R2, c[0x0][0x388] ;  /* 0x0000e200ff020b82 */ /* 0x000e640000000a00 */
[----:B-1----:R-:W-:-:S04]  /*1710*/  @P0 LEA R2, P1, R7, R2, 0x2 ;  /* 0x0000000207020211 */ /* 0x002fc800078210ff */
[----:B------:R-:W-:-:S05]  /*1720*/  @P0 LEA.HI.X R3, R7, R3, R0, 0x2, P1 ;  /* 0x0000000307030211 */ /* 0x000fca00008f1400 */
[----:B------:R-:W2:Y:S04]  /*1730*/  @P0 LDG.E R10, desc[UR6][R2.64] ;  /* 0x00000006020a0981 */ /* 0x000ea8000c1e1900 */
[----:B------:R-:W2:Y:S04]  /*1740*/  @P0 LDG.E R11, desc[UR6][R2.64+0x4] ;  /* 0x00000406020b0981 */ /* 0x000ea8000c1e1900 */
[----:B------:R-:W3:Y:S04]  /*1750*/  @P0 LDG.E R13, desc[UR6][R2.64+0x8] ;  /* 0x00000806020d0981 */ /* 0x000ee8000c1e1900 */
[----:B------:R-:W3:Y:S01]  /*1760*/  @P0 LDG.E R12, desc[UR6][R2.64+0xc] ;  /* 0x00000c06020c0981 */ /* 0x000ee2000c1e1900 */
[----:B------:R-:W-:Y:S01]  /*1770*/  LOP3.LUT R6, R6, 0x3, RZ, 0xc0, !PT ;  /* 0x0000000306067812 */ /* 0x000fe200078ec0ff */
[----:B------:R-:W-:Y:S01]  /*1780*/  IMAD.MOV.U32 R8, RZ, RZ, RZ ;  /* 0x000000ffff087224 */ /* 0x000fe200078e00ff */
[----:B------:R-:W-:-:S02]  /*1790*/  @P0 IADD3 R7, P3, PT, R7, 0x4, RZ ;  /* 0x0000000407070810 */ /* 0x000fc40007f7e0ff */
[----:B------:R-:W-:-:S03]  /*17a0*/  ISETP.NE.U32.AND P1, PT, R6, RZ, PT ;  /* 0x000000ff0600720c */ /* 0x000fc60003f25070 */
[----:B------:R-:W-:Y:S01]  /*17b0*/  @P0 IMAD.X R0, RZ, RZ, R0, P3 ;  /* 0x000000ffff000224 */ /* 0x000fe200018e0600 */
[----:B------:R-:W-:Y:S02]  /*17c0*/  ISETP.NE.AND.EX P1, PT, R8, RZ, PT, P1 ;  /* 0x000000ff0800720c */ /* 0x000fe40003f25310 */
[----:B--2---:R-:W-:-:S04]  /*17d0*/  @P0 IADD3 R10, PT, PT, R11, R10, R9 ;  /* 0x0000000a0b0a0210 */ /* 0x004fc80007ffe009 */
[----:B---3--:R-:W-:-:S07]  /*17e0*/  @P0 IADD3 R9, PT, PT, R12, R13, R10 ;  /* 0x0000000d0c090210 */ /* 0x008fce0007ffe00a */
[----:B------:R-:W-:Y:S05]  /*17f0*/  @!P1 BRA `(.L_x_19) ;  /* 0x0000000000309947 */ /* 0x000fea0003800000 */
[----:B------:R-:W1:Y:S02]  /*1800*/  LDCU.64 UR8, c[0x0][0x388] ;  /* 0x00007100ff0877ac */ /* 0x000e640008000a00 */
[----:B-1----:R-:W-:-:S04]  /*1810*/  LEA R2, P0, R7, UR8, 0x2 ;  /* 0x0000000807027c11 */ /* 0x002fc8000f8010ff */
[----:B------:R-:W-:-:S09]  /*1820*/  LEA.HI.X R3, R7, UR9, R0, 0x2, P0 ;  /* 0x0000000907037c11 */ /* 0x000fd200080f1400 */
.L_x_25:
[----:B------:R1:W2:Y:S01]  /*1830*/  LDG.E R0, desc[UR6][R2.64] ;  /* 0x0000000602007981 */ /* 0x0002a2000c1e1900 */
[----:B------:R-:W-:-:S04]  /*1840*/  IADD3 R6, P0, PT, R6, -0x1, RZ ;  /* 0xffffffff06067810 */ /* 0x000fc80007f1e0ff */
[----:B------:R-:W-:Y:S02]  /*1850*/  IADD3.X R8, PT, PT, R8, -0x1, RZ, P0, !PT ;  /* 0xffffffff08087810 */ /* 0x000fe400007fe4ff */
[----:B------:R-:W-:Y:S02]  /*1860*/  ISETP.NE.U32.AND P0, PT, R6, RZ, PT ;  /* 0x000000ff0600720c */ /* 0x000fe40003f05070 */
[----:B-1----:R-:W-:Y:S02]  /*1870*/  IADD3 R2, P1, PT, R2, 0x4, RZ ;  /* 0x0000000402027810 */ /* 0x002fe40007f3e0ff */
[----:B------:R-:W-:-:S03]  /*1880*/  ISETP.NE.AND.EX P0, PT, R8, RZ, PT, P0 ;  /* 0x000000ff0800720c */ /* 0x000fc60003f05300 */
[----:B------:R-:W-:Y:S02]  /*1890*/  IMAD.X R3, RZ, RZ, R3, P1 ;  /* 0x000000ffff037224 */ /* 0x000fe400008e0603 */
[----:B--2---:R-:W-:-:S08]  /*18a0*/  IMAD.IADD R9, R0, 0x1, R9 ;  /* 0x0000000100097824 */ /* 0x004fd000078e0209 */
[----:B------:R-:W-:Y:S05]  /*18b0*/  @P0 BRA `(.L_x_25) ;  /* 0xfffffffc00dc0947 */ /* 0x000fea000383ffff */
.L_x_19:
[----:B------:R-:W-:Y:S05]  /*18c0*/  BSYNC.RECONVERGENT B0 ;  /* 0x0000000000007941 */ /* 0x000fea0003800200 */
.L_x_18:
[----:B------:R-:W-:Y:S01]  /*18d0*/  STS [R4], R9 ;  /* 0x0000000904007388 */ /* 0x000fe20000000800 */
[----:B------:R-:W1:Y:S08]  /*18e0*/  @!P2 LDC.64 R2, c[0x0][0x380] ;  /* 0x0000e000ff02ab82 */ /* 0x000e700000000a00 */
[----:B------:R-:W-:Y:S08]  /*18f0*/  BAR.SYNC.DEFER_BLOCKING 0x0 ;  /* 0x0000000000007b1d */ /* 0x000ff00000010000 */
[----:B--2---:R-:W2:Y:S01]  /*1900*/  LDC.64 R6, c[0x4][RZ] ;  /* 0x01000000ff067b82 */ /* 0x004ea20000000a00 */
[----:B------:R-:W1:Y:S04]  /*1910*/  @!P2 LDS R5, [R5+0x10] ;  /* 0x000010000505a984 */ /* 0x000e680000000800 */
[----:B-1----:R-:W-:Y:S04]  /*1920*/  @!P2 STG.E desc[UR6][R2.64], R5 ;  /* 0x000000050200a986 */ /* 0x002fe8000c101906 */
[----:B--2---:R-:W-:Y:S01]  /*1930*/  STG.E desc[UR6][R6.64], RZ ;  /* 0x000000ff06007986 */ /* 0x004fe2000c101906 */
[----:B------:R-:W-:Y:S05]  /*1940*/  EXIT ;  /* 0x000000000000794d */ /* 0x000fea0003800000 */
        .weak           $__internal_0_$__cuda_sm20_div_u64
        .type           $__internal_0_$__cuda_sm20_div_u64,@function
        .size           $__internal_0_$__cuda_sm20_div_u64,(.L_x_337 - $__internal_0_$__cuda_sm20_div_u64)
$__internal_0_$__cuda_sm20_div_u64:
[----:B------:R-:W-:Y:S02]  /*1950*/  IMAD.MOV.U32 R14, RZ, RZ, R4 ;  /* 0x000000ffff0e7224 */ /* 0x000fe400078e0004 */
[----:B------:R-:W-:-:S04]  /*1960*/  IMAD.MOV.U32 R15, RZ, RZ, RZ ;  /* 0x000000ffff0f7224 */ /* 0x000fc800078e00ff */
[----:B------:R-:W0:Y:S08]  /*1970*/  I2F.U64.RP R14, R14 ;  /* 0x0000000e000e7312 */ /* 0x000e300000309000 */
[----:B0-----:R-:W0:Y:S02]  /*1980*/  MUFU.RCP R10, R14 ;  /* 0x0000000e000a7308 */ /* 0x001e240000001000 */
[----:B0-----:R-:W-:-:S06]  /*1990*/  VIADD R10, R10, 0x1ffffffe ;  /* 0x1ffffffe0a0a7836 */ /* 0x001fcc0000000000 */
[----:B------:R-:W0:Y:S02]  /*19a0*/  F2I.U64.TRUNC R10, R10 ;  /* 0x0000000a000a7311 */ /* 0x000e24000020d800 */
[----:B0-----:R-:W-:-:S04]  /*19b0*/  IMAD.WIDE.U32 R12, R10, R4, RZ ;  /* 0x000000040a0c7225 */ /* 0x001fc800078e00ff */
[----:B------:R-:W-:Y:S01]  /*19c0*/  IMAD R13, R11, R4, R13 ;  /* 0x000000040b0d7224 */ /* 0x000fe200078e020d */
[----:B------:R-:W-:-:S05]  /*19d0*/  IADD3 R17, P0, PT, RZ, -R12, RZ ;  /* 0x8000000cff117210 */ /* 0x000fca0007f1e0ff */
[----:B------:R-:W-:-:S04]  /*19e0*/  IMAD.HI.U32 R12, R10, R17, RZ ;  /* 0x000000110a0c7227 */ /* 0x000fc800078e00ff */
[----:B------:R-:W-:Y:S02]  /*19f0*/  IMAD.X R19, RZ, RZ, ~R13, P0 ;  /* 0x000000ffff137224 */ /* 0x000fe400000e0e0d */
[----:B------:R-:W-:Y:S02]  /*1a00*/  IMAD.MOV.U32 R13, RZ, RZ, R10 ;  /* 0x000000ffff0d7224 */ /* 0x000fe400078e000a */
[-C--:B------:R-:W-:Y:S02]  /*1a10*/  IMAD R15, R11, R19.reuse, RZ ;  /* 0x000000130b0f7224 */ /* 0x080fe400078e02ff */
[----:B------:R-:W-:-:S04]  /*1a20*/  IMAD.WIDE.U32 R12, P0, R10, R19, R12 ;  /* 0x000000130a0c7225 */ /* 0x000fc8000780000c */
[----:B------:R-:W-:-:S04]  /*1a30*/  IMAD.HI.U32 R19, R11, R19, RZ ;  /* 0x000000130b137227 */ /* 0x000fc800078e00ff */
[----:B------:R-:W-:-:S05]  /*1a40*/  IMAD.HI.U32 R12, P1, R11, R17, R12 ;  /* 0x000000110b0c7227 */ /* 0x000fca000782000c */
[----:B------:R-:W-:Y:S01]  /*1a50*/  IADD3 R13, P2, PT, R15, R12, RZ ;  /* 0x0000000c0f0d7210 */ /* 0x000fe20007f5e0ff */
[----:B------:R-:W-:-:S04]  /*1a60*/  IMAD.X R12, R19, 0x1, R11, P0 ;  /* 0x00000001130c7824 */ /* 0x000fc800000e060b */
[----:B------:R-:W-:Y:S01]  /*1a70*/  IMAD.WIDE.U32 R10, R13, R4, RZ ;  /* 0x000000040d0a7225 */ /* 0x000fe200078e00ff */
[----:B------:R-:W-:Y:S02]  /*1a80*/  IADD3.X R15, PT, PT, RZ, RZ, R12, P2, P1 ;  /* 0x000000ffff0f7210 */ /* 0x000fe400017e240c */
[----:B------:R-:W-:-:S03]  /*1a90*/  IADD3 R17, P0, PT, RZ, -R10, RZ ;  /* 0x8000000aff117210 */ /* 0x000fc60007f1e0ff */
[----:B------:R-:W-:Y:S02]  /*1aa0*/  IMAD R10, R15, R4, R11 ;  /* 0x000000040f0a7224 */ /* 0x000fe400078e020b */
[----:B------:R-:W-:Y:S02]  /*1ab0*/  IMAD.MOV.U32 R11, RZ, RZ, RZ ;  /* 0x000000ffff0b7224 */ /* 0x000fe400078e00ff */
[----:B------:R-:W-:-:S04]  /*1ac0*/  IMAD.HI.U32 R12, R13, R17, RZ ;  /* 0x000000110d0c7227 */ /* 0x000fc800078e00ff */
[----:B------:R-:W-:-:S04]  /*1ad0*/  IMAD.X R10, RZ, RZ, ~R10, P0 ;  /* 0x000000ffff0a7224 */ /* 0x000fc800000e0e0a */
[----:B------:R-:W-:-:S04]  /*1ae0*/  IMAD.WIDE.U32 R12, P0, R13, R10, R12 ;  /* 0x0000000a0d0c7225 */ /* 0x000fc8000780000c */
[C---:B------:R-:W-:Y:S02]  /*1af0*/  IMAD R14, R15.reuse, R10, RZ ;  /* 0x0000000a0f0e7224 */ /* 0x040fe400078e02ff */
[----:B------:R-:W-:-:S04]  /*1b00*/  IMAD.HI.U32 R13, P1, R15, R17, R12 ;  /* 0x000000110f0d7227 */ /* 0x000fc8000782000c */
[----:B------:R-:W-:Y:S01]  /*1b10*/  IMAD.HI.U32 R10, R15, R10, RZ ;  /* 0x0000000a0f0a7227 */ /* 0x000fe200078e00ff */
[----:B------:R-:W-:-:S03]  /*1b20*/  IADD3 R13, P2, PT, R14, R13, RZ ;  /* 0x0000000d0e0d7210 */ /* 0x000fc60007f5e0ff */
[----:B------:R-:W-:Y:S02]  /*1b30*/  IMAD.X R15, R10, 0x1, R15, P0 ;  /* 0x000000010a0f7824 */ /* 0x000fe400000e060f */
[----:B------:R-:W-:-:S03]  /*1b40*/  IMAD.HI.U32 R10, R13, R7, RZ ;  /* 0x000000070d0a7227 */ /* 0x000fc600078e00ff */
[----:B------:R-:W-:Y:S01]  /*1b50*/  IADD3.X R15, PT, PT, RZ, RZ, R15, P2, P1 ;  /* 0x000000ffff0f7210 */ /* 0x000fe200017e240f */
[----:B------:R-:W-:-:S04]  /*1b60*/  IMAD.WIDE.U32 R10, R13, R8, R10 ;  /* 0x000000080d0a7225 */ /* 0x000fc800078e000a */
[C---:B------:R-:W-:Y:S02]  /*1b70*/  IMAD R13, R15.reuse, R8, RZ ;  /* 0x000000080f0d7224 */ /* 0x040fe400078e02ff */
[----:B------:R-:W-:-:S04]  /*1b80*/  IMAD.HI.U32 R10, P0, R15, R7, R10 ;  /* 0x000000070f0a7227 */ /* 0x000fc8000780000a */
[----:B------:R-:W-:Y:S01]  /*1b90*/  IMAD.HI.U32 R15, R15, R8, RZ ;  /* 0x000000080f0f7227 */ /* 0x000fe200078e00ff */
[----:B------:R-:W-:-:S03]  /*1ba0*/  IADD3 R13, P1, PT, R13, R10, RZ ;  /* 0x0000000a0d0d7210 */ /* 0x000fc60007f3e0ff */
[----:B------:R-:W-:-:S04]  /*1bb0*/  IMAD.X R10, RZ, RZ, R15, P0 ;  /* 0x000000ffff0a7224 */ /* 0x000fc800000e060f */
[----:B------:R-:W-:Y:S02]  /*1bc0*/  IMAD.X R15, RZ, RZ, R10, P1 ;  /* 0x000000ffff0f7224 */ /* 0x000fe400008e060a */
[----:B------:R-:W-:-:S04]  /*1bd0*/  IMAD.WIDE.U32 R10, R13, R4, RZ ;  /* 0x000000040d0a7225 */ /* 0x000fc800078e00ff */
[----:B------:R-:W-:Y:S01]  /*1be0*/  IMAD R11, R15, R4, R11 ;  /* 0x000000040f0b7224 */ /* 0x000fe200078e020b */
[----:B------:R-:W-:-:S04]  /*1bf0*/  IADD3 R17, P0, PT, -R10, R7, RZ ;  /* 0x000000070a117210 */ /* 0x000fc80007f1e1ff */
[-C--:B------:R-:W-:Y:S01]  /*1c00*/  IADD3 R7, P1, PT, -R4, R17.reuse, RZ ;  /* 0x0000001104077210 */ /* 0x080fe20007f3e1ff */
[----:B------:R-:W-:Y:S01]  /*1c10*/  IMAD.X R12, R8, 0x1, ~R11, P0 ;  /* 0x00000001080c7824 */ /* 0x000fe200000e0e0b */
[----:B------:R-:W-:Y:S02]  /*1c20*/  ISETP.GE.U32.AND P0, PT, R17, R4, PT ;  /* 0x000000041100720c */ /* 0x000fe40003f06070 */
[----:B------:R-:W-:Y:S02]  /*1c30*/  IADD3 R8, P2, PT, R13, 0x1, RZ ;  /* 0x000000010d087810 */ /* 0x000fe40007f5e0ff */
[C---:B------:R-:W-:Y:S02]  /*1c40*/  ISETP.GE.U32.AND.EX P0, PT, R12.reuse, RZ, PT, P0 ;  /* 0x000000ff0c00720c */ /* 0x040fe40003f06100 */
[----:B------:R-:W-:Y:S01]  /*1c50*/  IADD3.X R11, PT, PT, R12, -0x1, RZ, P1, !PT ;  /* 0xffffffff0c0b7810 */ /* 0x000fe20000ffe4ff */
[----:B------:R-:W-:Y:S01]  /*1c60*/  IMAD.X R10, RZ, RZ, R15, P2 ;  /* 0x000000ffff0a7224 */ /* 0x000fe200010e060f */
[----:B------:R-:W-:-:S02]  /*1c70*/  SEL R7, R7, R17, P0 ;  /* 0x0000001107077207 */ /* 0x000fc40000000000 */
[----:B------:R-:W-:Y:S02]  /*1c80*/  SEL R13, R8, R13, P0 ;  /* 0x0000000d080d7207 */ /* 0x000fe40000000000 */
[----:B------:R-:W-:Y:S02]  /*1c90*/  SEL R11, R11, R12, P0 ;  /* 0x0000000c0b0b7207 */ /* 0x000fe40000000000 */
[----:B------:R-:W-:Y:S02]  /*1ca0*/  SEL R10, R10, R15, P0 ;  /* 0x0000000f0a0a7207 */ /* 0x000fe40000000000 */
[----:B------:R-:W-:Y:S01]  /*1cb0*/  ISETP.GE.U32.AND P0, PT, R7, R4, PT ;  /* 0x000000040700720c */ /* 0x000fe20003f06070 */
[----:B------:R-:W-:Y:S01]  /*1cc0*/  IMAD.MOV.U32 R7, RZ, RZ, 0x0 ;  /* 0x00000000ff077424 */ /* 0x000fe200078e00ff */
[----:B------:R-:W-:Y:S02]  /*1cd0*/  IADD3 R8, P2, PT, R13, 0x1, RZ ;  /* 0x000000010d087810 */ /* 0x000fe40007f5e0ff */
[----:B------:R-:W-:-:S02]  /*1ce0*/  ISETP.GE.U32.AND.EX P0, PT, R11, RZ, PT, P0 ;  /* 0x000000ff0b00720c */ /* 0x000fc40003f06100 */
[----:B------:R-:W-:Y:S01]  /*1cf0*/  ISETP.NE.U32.AND P1, PT, R4, RZ, PT ;  /* 0x000000ff0400720c */ /* 0x000fe20003f25070 */
[----:B------:R-:W-:Y:S01]  /*1d00*/  IMAD.X R11, RZ, RZ, R10, P2 ;  /* 0x000000ffff0b7224 */ /* 0x000fe200010e060a */
[----:B------:R-:W-:Y:S02]  /*1d10*/  SEL R8, R8, R13, P0 ;  /* 0x0000000d08087207 */ /* 0x000fe40000000000 */
[----:B------:R-:W-:Y:S02]  /*1d20*/  ISETP.NE.AND.EX P1, PT, RZ, RZ, PT, P1 ;  /* 0x000000ffff00720c */ /* 0x000fe40003f25310 */
[----:B------:R-:W-:Y:S02]  /*1d30*/  SEL R11, R11, R10, P0 ;  /* 0x0000000a0b0b7207 */ /* 0x000fe40000000000 */
[----:B------:R-:W-:Y:S02]  /*1d40*/  SEL R8, R8, 0xffffffff, P1 ;  /* 0xffffffff08087807 */ /* 0x000fe40000800000 */
[----:B------:R-:W-:Y:S01]  /*1d50*/  SEL R11, R11, 0xffffffff, P1 ;  /* 0xffffffff0b0b7807 */ /* 0x000fe20000800000 */
[----:B------:R-:W-:Y:S06]  /*1d60*/  RET.REL.NODEC R6 `(_Z16reduceSinglePassILj1EEvPiS0_PKij) ;  /* 0xffffffe006a47950 */ /* 0x000fec0003c3ffff */
.L_x_26:
[----:B------:R-:W-:-:S00]  /*1d70*/  BRA `(.L_x_26) ;  /* 0xfffffffc00fc7947 */ /* 0x000fc0000383ffff */
[----:B------:R-:W-:-:S00]  /*1d80*/  NOP ;  /* 0x0000000000007918 */ /* 0x000fc00000000000 */
[----:B------:R-:W-:-:S00]  /*1d90*/  NOP ;  /* 0x0000000000007918 */ /* 0x000fc00000000000 */
[----:B------:R-:W-:-:S00]  /*1da0*/  NOP ;  /* 0x0000000000007918 */ /* 0x000fc00000000000 */
[----:B------:R-:W-:-:S00]  /*1db0*/  NOP ;  /* 0x0000000000007918 */ /* 0x000fc00000000000 */
[----:B------:R-:W-:-:S00]  /*1dc0*/  NOP ;  /* 0x0000000000007918 */ /* 0x000fc00000000000 */
[----:B------:R-:W-:-:S00]  /*1dd0*/  NOP ;  /* 0x0000000000007918 */ /* 0x000fc00000000000 */
[----:B------:R-:W-:-:S00]  /*1de0*/  NOP ;  /* 0x0000000000007918 */ /* 0x000fc00000000000 */
[----:B------:R-:W-:-:S00]  /*1df0*/  NOP ;  /* 0x0000000000007918 */ /* 0x000fc00000000000 */
.L_x_337:


//--------------------- .text._Z16reduceSinglePassILj2EEvPiS0_PKij --------------------------
	.section	.text._Z16reduceSinglePassILj2EEvPiS0_PKij,"ax",@progbits
	.align	128
        .global         _Z16reduceSinglePassILj2EEvPiS0_PKij
        .type           _Z16reduceSinglePassILj2EEvPiS0_PKij,@function
        .size           _Z16reduceSinglePassILj2EEvPiS0_PKij,(.L_x_338 - _Z16reduceSinglePassILj2EEvPiS0_PKij)
        .other          _Z16reduceSinglePassILj2EEvPiS0_PKij,@"STO_CUDA_ENTRY STV_DEFAULT"
_Z16reduceSinglePassILj2EEvPiS0_PKij:
.text._Z16reduceSinglePassILj2EEvPiS0_PKij:
[----:B------:R-:W-:Y:S01]  /*0000*/  LDC R1, c[0x0][0x37c] ;  /* 0x0000df00ff017b82 */ /* 0x000fe20000000800 */
[----:B------:R-:W0:Y:S01]  /*0010*/  S2R R0, SR_TID.X ;  /* 0x0000000000007919 */ /* 0x000e220000002100 */
[----:B------:R-:W1:Y:S01]  /*0020*/  LDCU UR4, c[0x0][0x398] ;  /* 0x00007300ff0477ac */ /* 0x000e620008000800 */
[----:B------:R-:W-:Y:S01]  /*0030*/  BSSY.RECONVERGENT B0, `(.L_x_27) ;  /* 0x00000c2000007945 */ /* 0x000fe20003800200 */
[----:B------:R-:W-:Y:S01]  /*0040*/  IMAD.MOV.U32 R23, RZ, RZ, RZ ;  /* 0x000000ffff177224 */ /* 0x000fe200078e00ff */
[----:B------:R-:W0:Y:S01]  /*0050*/  S2R R3, SR_CTAID.X ;  /* 0x0000000000037919 */ /* 0x000e220000002500 */
[----:B------:R-:W2:Y:S01]  /*0060*/  LDCU.64 UR6, c[0x0][0x358] ;  /* 0x00006b00ff0677ac */ /* 0x000ea20008000a00 */
[----:B0-----:R-:W-:-:S05]  /*0070*/  IMAD R12, R3, 0x2, R0 ;  /* 0x00000002030c7824 */ /* 0x001fca00078e0200 */
[----:B-1----:R-:W-:-:S13]  /*0080*/  ISETP.GE.U32.AND P0, PT, R12, UR4, PT ;  /* 0x000000040c007c0c */ /* 0x002fda000bf06070 */
[----:B--2---:R-:W-:Y:S05]  /*0090*/  @P0 BRA `(.L_x_28) ;  /* 0x0000000800ec0947 */ /* 0x004fea0003800000 */
[----:B------:R-:W0:Y:S01]  /*00a0*/  LDC R2, c[0x0][0x370] ;  /* 0x0000dc00ff027b82 */ /* 0x000e220000000800 */
[----:B------:R-:W-:Y:S01]  /*00b0*/  BSSY.RECONVERGENT B1, `(.L_x_29) ;  /* 0x0000028000017945 */ /* 0x000fe20003800200 */
[----:B------:R-:W-:Y:S02]  /*00c0*/  IMAD.MOV.U32 R13, RZ, RZ, RZ ;  /* 0x000000ffff0d7224 */ /* 0x000fe400078e00ff */
[----:B0-----:R-:W-:-:S05]  /*00d0*/  IMAD.SHL.U32 R8, R2, 0x2, RZ ;  /* 0x0000000202087824 */ /* 0x001fca00078e00ff */
[----:B------:R-:W-:-:S04]  /*00e0*/  IADD3 R6, P1, PT, R12, R8, RZ ;  /* 0x000000080c067210 */ /* 0x000fc80007f3e0ff */
        /* <DEDUP_REMOVED lines=8> */
[----:B------:R-:W-:-:S04]  /*0170*/  IADD3 R7, P0, P1, R7, -R6, -R4 ;  /* 0x8000000607077210 */ /* 0x000fc8000791e804 */
[----:B------:R-:W-:-:S04]  /*0180*/  IADD3.X R5, PT, PT, R5, -0x1, ~R10, P0, P1 ;  /* 0xffffffff05057810 */ /* 0x000fc800007e2c0a */
[----:B------:R-:W-:-:S13]  /*0190*/  ISETP.NE.U32.AND P0, PT, R5, RZ, PT ;  /* 0x000000ff0500720c */ /* 0x000fda0003f05070 */
[----:B------:R-:W-:Y:S05]  /*01a0*/  @P0 BRA `(.L_x_30) ;  /* 0x0000000000500947 */ /* 0x000fea0003800000 */
[----:B------:R-:W0:Y:S01]  /*01b0*/  I2F.U32.RP R5, R8 ;  /* 0x0000000800057306 */ /* 0x000e220000209000 */
[----:B------:R-:W-:Y:S01]  /*01c0*/  IMAD.MOV R9, RZ, RZ, -R8 ;  /* 0x000000ffff097224 */ /* 0x000fe200078e0a08 */
[----:B------:R-:W-:-:S06]  /*01d0*/  ISETP.NE.U32.AND P2, PT, R8, RZ, PT ;  /* 0x000000ff0800720c */ /* 0x000fcc0003f45070 */
[----:B0-----:R-:W0:Y:S02]  /*01e0*/  MUFU.RCP R5, R5 ;  /* 0x0000000500057308 */ /* 0x001e240000001000 */
[----:B0-----:R-:W-:-:S06]  /*01f0*/  VIADD R10, R5, 0xffffffe ;  /* 0x0ffffffe050a7836 */ /* 0x001fcc0000000000 */
[----:B------:R0:W1:Y:S02]  /*0200*/  F2I.FTZ.U32.TRUNC.NTZ R11, R10 ;  /* 0x0000000a000b7305 */ /* 0x000064000021f000 */
[----:B0-----:R-:W-:Y:S02]  /*0210*/  IMAD.MOV.U32 R10, RZ, RZ, RZ ;  /* 0x000000ffff0a7224 */ /* 0x001fe400078e00ff */
[----:B-1----:R-:W-:-:S04]  /*0220*/  IMAD R9, R9, R11, RZ ;  /* 0x0000000b09097224 */ /* 0x002fc800078e02ff */
        /* <DEDUP_REMOVED lines=12> */
.L_x_30:
[----:B------:R-:W-:-:S07]  /*02f0*/  MOV R6, 0x310 ;  /* 0x0000031000067802 */ /* 0x000fce0000000f00 */
[----:B------:R-:W-:Y:S05]  /*0300*/  CALL.REL.NOINC `($__internal_1_$__cuda_sm20_div_u64) ;  /* 0x0000001400647944 */ /* 0x000fea0003c00000 */
[----:B------:R-:W-:Y:S02]  /*0310*/  IMAD.MOV.U32 R6, RZ, RZ, R5 ;  /* 0x000000ffff067224 */ /* 0x000fe400078e0005 */
[----:B------:R-:W-:-:S07]  /*0320*/  IMAD.MOV.U32 R7, RZ, RZ, R8 ;  /* 0x000000ffff077224 */ /* 0x000fce00078e0008 */
.L_x_31:
[----:B------:R-:W-:Y:S05]  /*0330*/  BSYNC.RECONVERGENT B1 ;  /* 0x0000000000017941 */ /* 0x000fea0003800200 */
.L_x_29:
[----:B------:R-:W-:Y:S01]  /*0340*/  IADD3 R4, P0, PT, R6, R4, RZ ;  /* 0x0000000406047210 */ /* 0x000fe20007f1e0ff */
[----:B------:R-:W-:Y:S01]  /*0350*/  BSSY.RECONVERGENT B2, `(.L_x_32) ;  /* 0x000007d000027945 */ /* 0x000fe20003800200 */
[----:B------:R-:W-:-:S03]  /*0360*/  IMAD.MOV.U32 R23, RZ, RZ, RZ ;  /* 0x000000ffff177224 */ /* 0x000fc600078e00ff */
[----:B------:R-:W-:Y:S01]  /*0370*/  IMAD.X R6, RZ, RZ, R7, P0 ;  /* 0x000000ffff067224 */ /* 0x000fe200000e0607 */
[C---:B------:R-:W-:Y:S02]  /*0380*/  ISETP.GE.U32.AND P0, PT, R4.reuse, 0x3, PT ;  /* 0x000000030400780c */ /* 0x040fe40003f06070 */
        /* <DEDUP_REMOVED lines=8> */
[----:B------:R-:W-:Y:S02]  /*0410*/  IMAD.MOV.U32 R23, RZ, RZ, RZ ;  /* 0x000000ffff177224 */ /* 0x000fe400078e00ff */
[----:B------:R-:W-:-:S04]  /*0420*/  ISETP.GT.U32.AND P0, PT, R4, RZ, PT ;  /* 0x000000ff0400720c */ /* 0x000fc80003f04070 */
[----:B------:R-:W-:Y:S02]  /*0430*/  ISETP.GT.AND.EX P0, PT, R6, RZ, PT, P0 ;  /* 0x000000ff0600720c */ /* 0x000fe40003f04300 */
[----:B0-----:R-:W-:-:S04]  /*0440*/  LEA R8, P1, R12, UR8, 0x2 ;  /* 0x000000080c087c11 */ /* 0x001fc8000f8210ff */
[----:B------:R-:W-:-:S07]  /*0450*/  LEA.HI.X R9, R12, UR9, R13, 0x2, P1 ;  /* 0x000000090c097c11 */ /* 0x000fce00088f140d */
[----:B------:R-:W-:Y:S05]  /*0460*/  @!P0 BRA `(.L_x_35) ;  /* 0x0000000400688947 */ /* 0x000fea0003800000 */
[----:B------:R-:W-:Y:S01]  /*0470*/  ISETP.GT.U32.AND P1, PT, R4, 0xc, PT ;  /* 0x0000000c0400780c */ /* 0x000fe20003f24070 */
[----:B------:R-:W-:Y:S01]  /*0480*/  BSSY.RECONVERGENT B3, `(.L_x_36) ;  /* 0x0000036000037945 */ /* 0x000fe20003800200 */
[----:B------:R-:W-:Y:S02]  /*0490*/  PLOP3.LUT P0, PT, PT, PT, PT, 0x80, 0x8 ;  /* 0x000000000008781c */ /* 0x000fe40003f0f070 */
[----:B------:R-:W-:-:S13]  /*04a0*/  ISETP.GT.AND.EX P1, PT, R6, RZ, PT, P1 ;  /* 0x000000ff0600720c */ /* 0x000fda0003f24310 */
[----:B------:R-:W-:Y:S05]  /*04b0*/  @!P1 BRA `(.L_x_37) ;  /* 0x0000000000c89947 */ /* 0x000fea0003800000 */
[----:B------:R-:W-:-:S13]  /*04c0*/  PLOP3.LUT P0, PT, PT, PT, PT, 0x8, 0x80 ;  /* 0x000000000080781c */ /* 0x000fda0003f0e170 */
.L_x_38:
[C-C-:B------:R-:W-:Y:S01]  /*04d0*/  IMAD.WIDE.U32 R24, R2.reuse, 0x8, R8.reuse ;  /* 0x0000000802187825 */ /* 0x140fe200078e0008 */
[----:B------:R0:W2:Y:S05]  /*04e0*/  LDG.E R22, desc[UR6][R8.64] ;  /* 0x0000000608167981 */ /* 0x0000aa000c1e1900 */
[----:B------:R-:W2:Y:S01]  /*04f0*/  LDG.E R24, desc[UR6][R24.64] ;  /* 0x0000000618187981 */ /* 0x000ea2000c1e1900 */
[----:B------:R-:W-:-:S04]  /*0500*/  IMAD.WIDE.U32 R14, R2, 0x20, R8 ;  /* 0x00000020020e7825 */ /* 0x000fc800078e0008 */
[C-C-:B------:R-:W-:Y:S01]  /*0510*/  IMAD.WIDE.U32 R28, R2.reuse, 0x10, R8.reuse ;  /* 0x00000010021c7825 */ /* 0x140fe200078e0008 */
[----:B------:R-:W3:Y:S03]  /*0520*/  LDG.E R26, desc[UR6][R14.64] ;  /* 0x000000060e1a7981 */ /* 0x000ee6000c1e1900 */
[C---:B------:R-:W-:Y:S02]  /*0530*/  IMAD.WIDE.U32 R16, R2.reuse, 0x18, R8 ;  /* 0x0000001802107825 */ /* 0x040fe400078e0008 */
[----:B------:R-:W4:Y:S02]  /*0540*/  LDG.E R28, desc[UR6][R28.64] ;  /* 0x000000061c1c7981 */ /* 0x000f24000c1e1900 */
[C-C-:B------:R-:W-:Y:S02]  /*0550*/  IMAD.WIDE.U32 R10, R2.reuse, 0x8, R14.reuse ;  /* 0x00000008020a7825 */ /* 0x140fe400078e000e */
[----:B------:R1:W4:Y:S02]  /*0560*/  LDG.E R27, desc[UR6][R16.64] ;  /* 0x00000006101b7981 */ /* 0x000324000c1e1900 */
[----:B------:R-:W-:-:S02]  /*0570*/  IMAD.WIDE.U32 R20, R2, 0x20, R14 ;  /* 0x0000002002147825 */ /* 0x000fc400078e000e */
[----:B------:R-:W3:Y:S02]  /*0580*/  LDG.E R11, desc[UR6][R10.64] ;  /* 0x000000060a0b7981 */ /* 0x000ee4000c1e1900 */
[----:B------:R-:W-:-:S04]  /*0590*/  IMAD.WIDE.U32 R18, R2, 0x10, R14 ;  /* 0x0000001002127825 */ /* 0x000fc800078e000e */
[----:B0-----:R-:W-:-:S04]  /*05a0*/  IMAD.WIDE.U32 R8, R2, 0x18, R14 ;  /* 0x0000001802087825 */ /* 0x001fc800078e000e */
[C-C-:B-1----:R-:W-:Y:S01]  /*05b0*/  IMAD.WIDE.U32 R16, R2.reuse, 0x8, R20.reuse ;  /* 0x0000000802107825 */ /* 0x142fe200078e0014 */
[----:B------:R0:W5:Y:S03]  /*05c0*/  LDG.E R10, desc[UR6][R18.64] ;  /* 0x00000006120a7981 */ /* 0x000166000c1e1900 */
[C-C-:B------:R-:W-:Y:S01]  /*05d0*/  IMAD.WIDE.U32 R14, R2.reuse, 0x10, R20.reuse ;  /* 0x00000010020e7825 */ /* 0x140fe200078e0014 */
[----:B------:R-:W5:Y:S04]  /*05e0*/  LDG.E R9, desc[UR6][R8.64] ;  /* 0x0000000608097981 */ /* 0x000f68000c1e1900 */
[----:B------:R1:W5:Y:S01]  /*05f0*/  LDG.E R7, desc[UR6][R16.64] ;  /* 0x0000000610077981 */ /* 0x000362000c1e1900 */
[----:B0-----:R-:W-:-:S03]  /*0600*/  IMAD.WIDE.U32 R18, R2, 0x20, R20 ;  /* 0x0000002002127825 */ /* 0x001fc600078e0014 */
[----:B------:R-:W5:Y:S04]  /*0610*/  LDG.E R14, desc[UR6][R14.64] ;  /* 0x000000060e0e7981 */ /* 0x000f68000c1e1900 */
[----:B------:R0:W5:Y:S01]  /*0620*/  LDG.E R8, desc[UR6][R20.64] ;  /* 0x0000000614087981 */ /* 0x000162000c1e1900 */
[----:B-1----:R-:W-:-:S05]  /*0630*/  IMAD.WIDE.U32 R16, R2, 0x18, R20 ;  /* 0x0000001802107825 */ /* 0x002fca00078e0014 */
[----:B------:R-:W5:Y:S01]  /*0640*/  LDG.E R29, desc[UR6][R16.64] ;  /* 0x00000006101d7981 */ /* 0x000f62000c1e1900 */
[----:B0-----:R-:W-:-:S06]  /*0650*/  IMAD.WIDE.U32 R20, R2, 0x18, R18 ;  /* 0x0000001802147825 */ /* 0x001fcc00078e0012 */
[----:B------:R-:W5:Y:S04]  /*0660*/  LDG.E R21, desc[UR6][R20.64] ;  /* 0x0000000614157981 */ /* 0x000f68000c1e1900 */
[----:B------:R-:W5:Y:S01]  /*0670*/  LDG.E R17, desc[UR6][R18.64] ;  /* 0x0000000612117981 */ /* 0x000f62000c1e1900 */
[----:B--2---:R-:W-:Y:S01]  /*0680*/  IADD3 R15, PT, PT, R24, R22, R23 ;  /* 0x00000016180f7210 */ /* 0x004fe20007ffe017 */
[----:B------:R-:W-:-:S04]  /*0690*/  IMAD.WIDE.U32 R22, R2, 0x8, R18 ;  /* 0x0000000802167825 */ /* 0x000fc800078e0012 */
[----:B------:R-:W-:Y:S02]  /*06a0*/  IMAD.WIDE.U32 R24, R2, 0x10, R18 ;  /* 0x0000001002187825 */ /* 0x000fe400078e0012 */
[----:B------:R-:W2:Y:S04]  /*06b0*/  LDG.E R22, desc[UR6][R22.64] ;  /* 0x0000000616167981 */ /* 0x000ea8000c1e1900 */
[----:B------:R-:W2:Y:S01]  /*06c0*/  LDG.E R24, desc[UR6][R24.64] ;  /* 0x0000000618187981 */ /* 0x000ea2000c1e1900 */
[----:B------:R-:W-:Y:S02]  /*06d0*/  IADD3 R4, P1, PT, R4, -0x10, RZ ;  /* 0xfffffff004047810 */ /* 0x000fe40007f3e0ff */
[----:B----4-:R-:W-:Y:S02]  /*06e0*/  IADD3 R27, PT, PT, R27, R28, R15 ;  /* 0x0000001c1b1b7210 */ /* 0x010fe40007ffe00f */
[----:B------:R-:W-:-:S02]  /*06f0*/  IADD3.X R6, PT, PT, R6, -0x1, RZ, P1, !PT ;  /* 0xffffffff06067810 */ /* 0x000fc40000ffe4ff */
[----:B---3--:R-:W-:Y:S01]  /*0700*/  IADD3 R11, PT, PT, R11, R26, R27 ;  /* 0x0000001a0b0b7210 */ /* 0x008fe20007ffe01b */
[----:B------:R-:W-:Y:S01]  /*0710*/  IMAD.WIDE.U32 R12, R2, 0x8, R12 ;  /* 0x00000008020c7825 */ /* 0x000fe200078e000c */
[----:B------:R-:W-:-:S04]  /*0720*/  ISETP.GT.U32.AND P1, PT, R4, 0xc, PT ;  /* 0x0000000c0400780c */ /* 0x000fc80003f24070 */
[----:B------:R-:W-:Y:S01]  /*0730*/  ISETP.GT.AND.EX P1, PT, R6, RZ, PT, P1 ;  /* 0x000000ff0600720c */ /* 0x000fe20003f24310 */
[----:B------:R-:W-:Y:S01]  /*0740*/  IMAD.WIDE.U32 R12, R2, 0x8, R12 ;  /* 0x00000008020c7825 */ /* 0x000fe200078e000c */
[----:B-----5:R-:W-:-:S03]  /*0750*/  IADD3 R9, PT, PT, R9, R10, R11 ;  /* 0x0000000a09097210 */ /* 0x020fc60007ffe00b */
[----:B------:R-:W-:Y:S01]  /*0760*/  IMAD.WIDE.U32 R12, R2, 0x8, R12 ;  /* 0x00000008020c7825 */ /* 0x000fe200078e000c */
[----:B------:R-:W-:-:S04]  /*0770*/  IADD3 R7, PT, PT, R7, R8, R9 ;  /* 0x0000000807077210 */ /* 0x000fc80007ffe009 */
[----:B------:R-:W-:Y:S01]  /*0780*/  IADD3 R7, PT, PT, R29, R14, R7 ;  /* 0x0000000e1d077210 */ /* 0x000fe20007ffe007 */
[----:B------:R-:W-:-:S04]  /*0790*/  IMAD.WIDE.U32 R12, R2, 0x8, R12 ;  /* 0x00000008020c7825 */ /* 0x000fc800078e000c */
[----:B------:R-:W-:Y:S01]  /*07a0*/  IMAD.WIDE.U32 R8, R2, 0x20, R18 ;  /* 0x0000002002087825 */ /* 0x000fe200078e0012 */
[----:B--2---:R-:W-:-:S04]  /*07b0*/  IADD3 R7, PT, PT, R22, R17, R7 ;  /* 0x0000001116077210 */ /* 0x004fc80007ffe007 */
[----:B------:R-:W-:Y:S01]  /*07c0*/  IADD3 R23, PT, PT, R21, R24, R7 ;  /* 0x0000001815177210 */ /* 0x000fe20007ffe007 */
[----:B------:R-:W-:Y:S06]  /*07d0*/  @P1 BRA `(.L_x_38) ;  /* 0xfffffffc003c1947 */ /* 0x000fec000383ffff */
.L_x_37:
[----:B------:R-:W-:Y:S05]  /*07e0*/  BSYNC.RECONVERGENT B3 ;  /* 0x0000000000037941 */ /* 0x000fea0003800200 */
.L_x_36:
[----:B------:R-:W-:Y:S01]  /*07f0*/  ISETP.GT.U32.AND P1, PT, R4, 0x4, PT ;  /* 0x000000040400780c */ /* 0x000fe20003f24070 */
[----:B------:R-:W-:Y:S03]  /*0800*/  BSSY.RECONVERGENT B3, `(.L_x_39) ;  /* 0x000001c000037945 */ /* 0x000fe60003800200 */
[----:B------:R-:W-:-:S13]  /*0810*/  ISETP.GT.AND.EX P1, PT, R6, RZ, PT, P1 ;  /* 0x000000ff0600720c */ /* 0x000fda0003f24310 */
[----:B------:R-:W-:Y:S05]  /*0820*/  @!P1 BRA `(.L_x_40) ;  /* 0x0000000000649947 */ /* 0x000fea0003800000 */
[C-C-:B------:R-:W-:Y:S01]  /*0830*/  IMAD.WIDE.U32 R26, R2.reuse, 0x8, R8.reuse ;  /* 0x00000008021a7825 */ /* 0x140fe200078e0008 */
[----:B------:R0:W2:Y:S03]  /*0840*/  LDG.E R22, desc[UR6][R8.64] ;  /* 0x0000000608167981 */ /* 0x0000a6000c1e1900 */
[C-C-:B------:R-:W-:Y:S02]  /*0850*/  IMAD.WIDE.U32 R10, R2.reuse, 0x20, R8.reuse ;  /* 0x00000020020a7825 */ /* 0x140fe400078e0008 */
[----:B------:R-:W2:Y:S02]  /*0860*/  LDG.E R26, desc[UR6][R26.64] ;  /* 0x000000061a1a7981 */ /* 0x000ea4000c1e1900 */
[C-C-:B------:R-:W-:Y:S02]  /*0870*/  IMAD.WIDE.U32 R14, R2.reuse, 0x10, R8.reuse ;  /* 0x00000010020e7825 */ /* 0x140fe400078e0008 */
[----:B------:R-:W3:Y:S02]  /*0880*/  LDG.E R7, desc[UR6][R10.64] ;  /* 0x000000060a077981 */ /* 0x000ee4000c1e1900 */
[----:B------:R-:W-:-:S02]  /*0890*/  IMAD.WIDE.U32 R16, R2, 0x18, R8 ;  /* 0x0000001802107825 */ /* 0x000fc400078e0008 */
[----:B------:R-:W4:Y:S02]  /*08a0*/  LDG.E R15, desc[UR6][R14.64] ;  /* 0x000000060e0f7981 */ /* 0x000f24000c1e1900 */
[C-C-:B------:R-:W-:Y:S02]  /*08b0*/  IMAD.WIDE.U32 R18, R2.reuse, 0x8, R10.reuse ;  /* 0x0000000802127825 */ /* 0x140fe400078e000a */
[----:B------:R-:W4:Y:S02]  /*08c0*/  LDG.E R16, desc[UR6][R16.64] ;  /* 0x0000000610107981 */ /* 0x000f24000c1e1900 */
[C-C-:B------:R-:W-:Y:S02]  /*08d0*/  IMAD.WIDE.U32 R20, R2.reuse, 0x10, R10.reuse ;  /* 0x0000001002147825 */ /* 0x140fe400078e000a */
[----:B------:R-:W3:Y:S02]  /*08e0*/  LDG.E R18, desc[UR6][R18.64] ;  /* 0x0000000612127981 */ /* 0x000ee4000c1e1900 */
[----:B------:R-:W-:-:S02]  /*08f0*/  IMAD.WIDE.U32 R24, R2, 0x18, R10 ;  /* 0x0000001802187825 */ /* 0x000fc400078e000a */
[----:B------:R-:W5:Y:S04]  /*0900*/  LDG.E R20, desc[UR6][R20.64] ;  /* 0x0000000614147981 */ /* 0x000f68000c1e1900 */
[----:B------:R-:W5:Y:S01]  /*0910*/  LDG.E R24, desc[UR6][R24.64] ;  /* 0x0000000618187981 */ /* 0x000f62000c1e1900 */
[----:B------:R-:W-:Y:S01]  /*0920*/  IMAD.WIDE.U32 R12, R2, 0x8, R12 ;  /* 0x00000008020c7825 */ /* 0x000fe200078e000c */
[----:B------:R-:W-:Y:S02]  /*0930*/  IADD3 R4, P1, PT, R4, -0x8, RZ ;  /* 0xfffffff804047810 */ /* 0x000fe40007f3e0ff */
[----:B------:R-:W-:Y:S01]  /*0940*/  PLOP3.LUT P0, PT, PT, PT, PT, 0x8, 0x80 ;  /* 0x000000000080781c */ /* 0x000fe20003f0e170 */
[----:B0-----:R-:W-:Y:S01]  /*0950*/  IMAD.WIDE.U32 R8, R2, 0x20, R10 ;  /* 0x0000002002087825 */ /* 0x001fe200078e000a */
[----:B------:R-:W-:-:S03]  /*0960*/  IADD3.X R6, PT, PT, R6, -0x1, RZ, P1, !PT ;  /* 0xffffffff06067810 */ /* 0x000fc60000ffe4ff */
[----:B------:R-:W-:Y:S01]  /*0970*/  IMAD.WIDE.U32 R12, R2, 0x8, R12 ;  /* 0x00000008020c7825 */ /* 0x000fe200078e000c */
[----:B--2---:R-:W-:-:S04]  /*0980*/  IADD3 R22, PT, PT, R26, R22, R23 ;  /* 0x000000161a167210 */ /* 0x004fc80007ffe017 */
[----:B----4-:R-:W-:-:S04]  /*0990*/  IADD3 R22, PT, PT, R16, R15, R22 ;  /* 0x0000000f10167210 */ /* 0x010fc80007ffe016 */
[----:B---3--:R-:W-:-:S04]  /*09a0*/  IADD3 R7, PT, PT, R18, R7, R22 ;  /* 0x0000000712077210 */ /* 0x008fc80007ffe016 */
[----:B-----5:R-:W-:-:S07]  /*09b0*/  IADD3 R23, PT, PT, R24, R20, R7 ;  /* 0x0000001418177210 */ /* 0x020fce0007ffe007 */
.L_x_40:
[----:B------:R-:W-:Y:S05]  /*09c0*/  BSYNC.RECONVERGENT B3 ;  /* 0x0000000000037941 */ /* 0x000fea0003800200 */
.L_x_39:
[----:B------:R-:W-:-:S04]  /*09d0*/  ISETP.NE.U32.AND P1, PT, R4, RZ, PT ;  /* 0x000000ff0400720c */ /* 0x000fc80003f25070 */
[----:B------:R-:W-:-:S13]  /*09e0*/  ISETP.NE.OR.EX P0, PT, R6, RZ, P0, P1 ;  /* 0x000000ff0600720c */ /* 0x000fda0000705710 */
[----:B------:R-:W-:Y:S05]  /*09f0*/  @!P0 BREAK.RELIABLE B1 ;  /* 0x0000000000018942 */ /* 0x000fea0003800100 */
[----:B------:R-:W-:Y:S05]  /*0a00*/  @!P0 BRA `(.L_x_33) ;  /* 0x0000000000448947 */ /* 0x000fea0003800000 */
.L_x_35:
[----:B------:R-:W-:Y:S05]  /*0a10*/  BSYNC.RELIABLE B1 ;  /* 0x0000000000017941 */ /* 0x000fea0003800100 */
.L_x_34:
[C-C-:B------:R-:W-:Y:S01]  /*0a20*/  IMAD.WIDE.U32 R14, R2.reuse, 0x8, R8.reuse ;  /* 0x00000008020e7825 */ /* 0x140fe200078e0008 */
[----:B------:R0:W2:Y:S03]  /*0a30*/  LDG.E R18, desc[UR6][R8.64] ;  /* 0x0000000608127981 */ /* 0x0000a6000c1e1900 */
[C-C-:B------:R-:W-:Y:S02]  /*0a40*/  IMAD.WIDE.U32 R16, R2.reuse, 0x10, R8.reuse ;  /* 0x0000001002107825 */ /* 0x140fe400078e0008 */
[----:B------:R-:W2:Y:S02]  /*0a50*/  LDG.E R14, desc[UR6][R14.64] ;  /* 0x000000060e0e7981 */ /* 0x000ea4000c1e1900 */
[----:B------:R-:W-:Y:S02]  /*0a60*/  IMAD.WIDE.U32 R10, R2, 0x18, R8 ;  /* 0x00000018020a7825 */ /* 0x000fe400078e0008 */
[----:B------:R-:W3:Y:S04]  /*0a70*/  LDG.E R17, desc[UR6][R16.64] ;  /* 0x0000000610117981 */ /* 0x000ee8000c1e1900 */
[----:B------:R-:W3:Y:S01]  /*0a80*/  LDG.E R10, desc[UR6][R10.64] ;  /* 0x000000060a0a7981 */ /* 0x000ee2000c1e1900 */
[----:B------:R-:W-:-:S04]  /*0a90*/  IADD3 R4, P0, PT, R4, -0x4, RZ ;  /* 0xfffffffc04047810 */ /* 0x000fc80007f1e0ff */
[----:B------:R-:W-:Y:S02]  /*0aa0*/  IADD3.X R6, PT, PT, R6, -0x1, RZ, P0, !PT ;  /* 0xffffffff06067810 */ /* 0x000fe400007fe4ff */
[----:B------:R-:W-:-:S04]  /*0ab0*/  ISETP.NE.U32.AND P0, PT, R4, RZ, PT ;  /* 0x000000ff0400720c */ /* 0x000fc80003f05070 */
[----:B------:R-:W-:Y:S01]  /*0ac0*/  ISETP.NE.AND.EX P0, PT, R6, RZ, PT, P0 ;  /* 0x000000ff0600720c */ /* 0x000fe20003f05300 */
[----:B------:R-:W-:-:S04]  /*0ad0*/  IMAD.WIDE.U32 R12, R2, 0x8, R12 ;  /* 0x00000008020c7825 */ /* 0x000fc800078e000c */
[----:B0-----:R-:W-:Y:S01]  /*0ae0*/  IMAD.WIDE.U32 R8, R2, 0x20, R8 ;  /* 0x0000002002087825 */ /* 0x001fe200078e0008 */
[----:B--2---:R-:W-:-:S04]  /*0af0*/  IADD3 R18, PT, PT, R14, R18, R23 ;  /* 0x000000120e127210 */ /* 0x004fc80007ffe017 */
[----:B---3--:R-:W-:-:S03]  /*0b00*/  IADD3 R23, PT, PT, R10, R17, R18 ;  /* 0x000000110a177210 */ /* 0x008fc60007ffe012 */
[----:B------:R-:W-:Y:S05]  /*0b10*/  @P0 BRA `(.L_x_34) ;  /* 0xfffffffc00c00947 */ /* 0x000fea000383ffff */
.L_x_33:
[----:B------:R-:W-:Y:S05]  /*0b20*/  BSYNC.RECONVERGENT B2 ;  /* 0x0000000000027941 */ /* 0x000fea0003800200 */
.L_x_32:
[----:B------:R-:W-:-:S04]  /*0b30*/  ISETP.NE.U32.AND P0, PT, R5, RZ, PT ;  /* 0x000000ff0500720c */ /* 0x000fc80003f05070 */
[----:B------:R-:W-:-:S13]  /*0b40*/  ISETP.NE.AND.EX P0, PT, RZ, RZ, PT, P0 ;  /* 0x000000ffff00720c */ /* 0x000fda0003f05300 */
[----:B------:R-:W-:Y:S05]  /*0b50*/  @!P0 BRA `(.L_x_28) ;  /* 0x00000000003c8947 */ /* 0x000fea0003800000 */
[----:B------:R-:W0:Y:S01]  /*0b60*/  LDCU.64 UR8, c[0x0][0x390] ;  /* 0x00007200ff0877ac */ /* 0x000e220008000a00 */
[----:B------:R-:W-:-:S05]  /*0b70*/  IADD3 R9, P1, PT, RZ, -R5, RZ ;  /* 0x80000005ff097210 */ /* 0x000fca0007f3e0ff */
[----:B------:R-:W-:Y:S01]  /*0b80*/  IMAD.X R10, RZ, RZ, -0x1, P1 ;  /* 0xffffffffff0a7424 */ /* 0x000fe200008e06ff */
[----:B0-----:R-:W-:-:S04]  /*0b90*/  LEA R4, P0, R12, UR8, 0x2 ;  /* 0x000000080c047c11 */ /* 0x001fc8000f8010ff */
[----:B------:R-:W-:-:S09]  /*0ba0*/  LEA.HI.X R5, R12, UR9, R13, 0x2, P0 ;  /* 0x000000090c057c11 */ /* 0x000fd200080f140d */
.L_x_41:
[----:B------:R-:W-:Y:S02]  /*0bb0*/  IMAD.MOV.U32 R6, RZ, RZ, R4 ;  /* 0x000000ffff067224 */ /* 0x000fe400078e0004 */
[----:B------:R-:W-:-:S05]  /*0bc0*/  IMAD.MOV.U32 R7, RZ, RZ, R5 ;  /* 0x000000ffff077224 */ /* 0x000fca00078e0005 */
[----:B------:R-:W2:Y:S01]  /*0bd0*/  LDG.E R8, desc[UR6][R6.64] ;  /* 0x0000000606087981 */ /* 0x000ea2000c1e1900 */
[----:B------:R-:W-:Y:S01]  /*0be0*/  IADD3 R9, P0, PT, R9, 0x1, RZ ;  /* 0x0000000109097810 */ /* 0x000fe20007f1e0ff */
[----:B------:R-:W-:-:S04]  /*0bf0*/  IMAD.WIDE.U32 R4, R2, 0x8, R6 ;  /* 0x0000000802047825 */ /* 0x000fc800078e0006 */
[----:B------:R-:W-:Y:S01]  /*0c00*/  IMAD.X R10, RZ, RZ, R10, P0 ;  /* 0x000000ffff0a7224 */ /* 0x000fe200000e060a */
[----:B------:R-:W-:-:S04]  /*0c10*/  ISETP.NE.U32.AND P0, PT, R9, RZ, PT ;  /* 0x000000ff0900720c */ /* 0x000fc80003f05070 */
[----:B------:R-:W-:Y:S01]  /*0c20*/  ISETP.NE.AND.EX P0, PT, R10, RZ, PT, P0 ;  /* 0x000000ff0a00720c */ /* 0x000fe20003f05300 */
[----:B--2---:R-:W-:-:S12]  /*0c30*/  IMAD.IADD R23, R8, 0x1, R23 ;  /* 0x0000000108177824 */ /* 0x004fd800078e0217 */
[----:B------:R-:W-:Y:S05]  /*0c40*/  @P0 BRA `(.L_x_41) ;  /* 0xfffffffc00d80947 */ /* 0x000fea000383ffff */
.L_x_28:
[----:B------:R-:W-:Y:S05]  /*0c50*/  BSYNC.RECONVERGENT B0 ;  /* 0x0000000000007941 */ /* 0x000fea0003800200 */
.L_x_27:
        /* <DEDUP_REMOVED lines=11> */
[----:B------:R-:W-:-:S13]  /*0d10*/  ISETP.GT.U32.AND P0, PT, R0, 0x1f, PT ;  /* 0x0000001f0000780c */ /* 0x000fda0003f04070 */
[----:B------:R-:W-:Y:S05]  /*0d20*/  @P0 EXIT ;  /* 0x000000000000094d */ /* 0x000fea0003800000 */
[----:B------:R-:W-:Y:S01]  /*0d30*/  LDS R2, [R4+0x4] ;  /* 0x0000040004027984 */ /* 0x000fe20000000800 */
[----:B------:R-:W-:-:S03]  /*0d40*/  ISETP.NE.AND P0, PT, R0, RZ, PT ;  /* 0x000000ff0000720c */ /* 0x000fc60003f05270 */
[----:B------:R-:W1:Y:S02]  /*0d50*/  LDS R5, [R4] ;  /* 0x0000000004057984 */ /* 0x000e640000000800 */
[----:B-1----:R-:W-:-:S05]  /*0d60*/  IMAD.IADD R5, R2, 0x1, R5 ;  /* 0x0000000102057824 */ /* 0x002fca00078e0205 */
[----:B------:R1:W-:Y:S03]  /*0d70*/  STS [R4], R5 ;  /* 0x0000000504007388 */ /* 0x0003e60000000800 */
[----:B------:R-:W-:Y:S05]  /*0d80*/  @P0 EXIT ;  /* 0x000000000000094d */ /* 0x000fea0003800000 */
[----:B------:R-:W-:Y:S01]  /*0d90*/  LEA R7, R11, R8, 0x18 ;  /* 0x000000080b077211 */ /* 0x000fe200078ec0ff */
[----:B01----:R-:W0:Y:S05]  /*0da0*/  LDC.64 R4, c[0x0][0x380] ;  /* 0x0000e000ff047b82 */ /* 0x003e2a0000000a00 */
[----:B------:R-:W1:Y:S01]  /*0db0*/  LDS R7, [R7+0x10] ;  /* 0x0000100007077984 */ /* 0x000e620000000800 */
[----:B0-----:R-:W-:-:S05]  /*0dc0*/  IMAD.WIDE.U32 R2, R3, 0x4, R4 ;  /* 0x0000000403027825 */ /* 0x001fca00078e0004 */
[----:B-1----:R-:W-:Y:S01]  /*0dd0*/  STG.E desc[UR6][R2.64], R7 ;  /* 0x0000000702007986 */ /* 0x002fe2000c101906 */
[----:B------:R-:W-:Y:S05]  /*0de0*/  EXIT ;  /* 0x000000000000794d */ /* 0x000fea0003800000 */
.L_x_42:
[----:B------:R-:W1:Y:S01]  /*0df0*/  LDC.64 R6, c[0x0][0x388] ;  /* 0x0000e200ff067b82 */ /* 0x000e620000000a00 */
[C---:B------:R-:W-:Y:S01]  /*0e00*/  ISETP.GT.U32.AND P2, PT, R0.reuse, 0x1f, PT ;  /* 0x0000001f0000780c */ /* 0x040fe20003f44070 */
[----:B------:R-:W-:Y:S01]  /*0e10*/  BSSY.RECONVERGENT B0, `(.L_x_43) ;  /* 0x000000d000007945 */ /* 0x000fe20003800200 */
[----:B------:R-:W-:Y:S02]  /*0e20*/  ISETP.NE.AND P3, PT, R0, RZ, PT ;  /* 0x000000ff0000720c */ /* 0x000fe40003f65270 */
[----:B------:R-:W-:Y:S01]  /*0e30*/  LEA R5, R11, R8, 0x18 ;  /* 0x000000080b057211 */ /* 0x000fe200078ec0ff */
[----:B-1----:R-:W-:-:S08]  /*0e40*/  IMAD.WIDE.U32 R2, R3, 0x4, R6 ;  /* 0x0000000403027825 */ /* 0x002fd000078e0006 */
[----:B------:R-:W-:Y:S05]  /*0e50*/  @P2 BRA `(.L_x_44) ;  /* 0x0000000000202947 */ /* 0x000fea0003800000 */
[----:B------:R-:W-:Y:S01]  /*0e60*/  LDS R6, [R4+0x4] ;  /* 0x0000040004067984 */ /* 0x000fe20000000800 */
[----:B------:R-:W-:-:S03]  /*0e70*/  ISETP.NE.AND P0, PT, R0, RZ, PT ;  /* 0x000000ff0000720c */ /* 0x000fc60003f05270 */
[----:B------:R-:W1:Y:S10]  /*0e80*/  LDS R7, [R4] ;  /* 0x0000000004077984 */ /* 0x000e740000000800 */
[----:B------:R-:W-:Y:S01]  /*0e90*/  @!P0 LEA R9, R11, R8, 0x18 ;  /* 0x000000080b098211 */ /* 0x000fe200078ec0ff */
[----:B-1----:R-:W-:-:S05]  /*0ea0*/  IMAD.IADD R7, R6, 0x1, R7 ;  /* 0x0000000106077824 */ /* 0x002fca00078e0207 */
[----:B------:R-:W-:Y:S04]  /*0eb0*/  STS [R4], R7 ;  /* 0x0000000704007388 */ /* 0x000fe80000000800 */
[----:B------:R-:W1:Y:S04]  /*0ec0*/  @!P0 LDS R9, [R9+0x10] ;  /* 0x0000100009098984 */ /* 0x000e680000000800 */
[----:B-1----:R1:W-:Y:S02]  /*0ed0*/  @!P0 STG.E desc[UR6][R2.64], R9 ;  /* 0x0000000902008986 */ /* 0x0023e4000c101906 */
.L_x_44:
[----:B------:R-:W-:Y:S05]  /*0ee0*/  BSYNC.RECONVERGENT B0 ;  /* 0x0000000000007941 */ /* 0x000fea0003800200 */
.L_x_43:
        /* <DEDUP_REMOVED lines=14> */
.L_x_46:
[----:B------:R-:W-:Y:S05]  /*0fd0*/  BSYNC.RECONVERGENT B0 ;  /* 0x0000000000007941 */ /* 0x000fea0003800200 */
.L_x_45:
        /* <DEDUP_REMOVED lines=8> */
[----:B------:R-:W-:Y:S01]  /*1060*/  LOP3.LUT R2, RZ, R0, RZ, 0x33, !PT ;  /* 0x00000000ff027212 */ /* 0x000fe200078e33ff */
[----:B------:R-:W-:Y:S01]  /*1070*/  BSSY.RECONVERGENT B1, `(.L_x_49) ;  /* 0x0000038000017945 */ /* 0x000fe20003800200 */
[----:B------:R-:W-:Y:S02]  /*1080*/  IMAD.MOV.U32 R7, RZ, RZ, R0 ;  /* 0x000000ffff077224 */ /* 0x000fe400078e0000 */
[----:B------:R-:W-:Y:S01]  /*1090*/  IADD3 R2, P0, PT, R2, UR5, RZ ;  /* 0x0000000502027c10 */ /* 0x000fe2000ff1e0ff */
[----:B------:R-:W-:Y:S02]  /*10a0*/  IMAD.MOV.U32 R0, RZ, RZ, RZ ;  /* 0x000000ffff007224 */ /* 0x000fe400078e00ff */
[----:B------:R-:W-:Y:S01]  /*10b0*/  IMAD.MOV.U32 R9, RZ, RZ, RZ ;  /* 0x000000ffff097224 */ /* 0x000fe200078e00ff */
[----:B------:R-:W-:Y:S01]  /*10c0*/  ISETP.GE.U32.AND P1, PT, R2, 0x1e, PT ;  /* 0x0000001e0200780c */ /* 0x000fe20003f26070 */
[----:B------:R-:W-:-:S05]  /*10d0*/  IMAD.X R3, RZ, RZ, -0x1, P0 ;  /* 0xffffffffff037424 */ /* 0x000fca00000e06ff */
[--C-:B--2---:R-:W-:Y:S02]  /*10e0*/  SHF.R.U64 R6, R2, 0x1, R3.reuse ;  /* 0x0000000102067819 */ /* 0x104fe40000001203 */
[----:B------:R-:W-:Y:S02]  /*10f0*/  ISETP.GE.U32.AND.EX P1, PT, R3, RZ, PT, P1 ;  /* 0x000000ff0300720c */ /* 0x000fe40003f26110 */
[----:B------:R-:W-:Y:S02]  /*1100*/  IADD3 R6, P4, PT, R6, 0x1, RZ ;  /* 0x0000000106067810 */ /* 0x000fe40007f9e0ff */
[----:B------:R-:W-:Y:S02]  /*1110*/  SHF.R.U32.HI R10, RZ, 0x1, R3 ;  /* 0x00000001ff0a7819 */ /* 0x000fe40000011603 */
[----:B------:R-:W-:-:S03]  /*1120*/  LOP3.LUT R24, R6, 0xf, RZ, 0xc0, !PT ;  /* 0x0000000f06187812 */ /* 0x000fc600078ec0ff */
[----:B------:R-:W-:Y:S01]  /*1130*/  IMAD.X R10, RZ, RZ, R10, P4 ;  /* 0x000000ffff0a7224 */ /* 0x000fe200020e060a */
[----:B------:R-:W-:-:S04]  /*1140*/  ISETP.NE.U32.AND P0, PT, R24, RZ, PT ;  /* 0x000000ff1800720c */ /* 0x000fc80003f05070 */
[----:B------:R-:W-:Y:S01]  /*1150*/  ISETP.NE.AND.EX P0, PT, RZ, RZ, PT, P0 ;  /* 0x000000ffff00720c */ /* 0x000fe20003f05300 */
[----:B------:R-:W-:-:S12]  /*1160*/  @!P1 BRA `(.L_x_50) ;  /* 0x0000000000a09947 */ /* 0x000fd80003800000 */
[----:B------:R-:W1:Y:S01]  /*1170*/  LDCU.64 UR8, c[0x0][0x388] ;  /* 0x00007100ff0877ac */ /* 0x000e620008000a00 */
[----:B------:R-:W-:Y:S01]  /*1180*/  LOP3.LUT R11, R6, 0xfffffff0, RZ, 0xc0, !PT ;  /* 0xfffffff0060b7812 */ /* 0x000fe200078ec0ff */
[----:B------:R-:W-:Y:S01]  /*1190*/  IMAD.MOV.U32 R9, RZ, RZ, RZ ;  /* 0x000000ffff097224 */ /* 0x000fe200078e00ff */
[----:B-1----:R-:W-:-:S04]  /*11a0*/  LEA R2, P1, R7, UR8, 0x2 ;  /* 0x0000000807027c11 */ /* 0x002fc8000f8210ff */
[----:B------:R-:W-:Y:S02]  /*11b0*/  IADD3 R2, P4, PT, R2, 0x40, RZ ;  /* 0x0000004002027810 */ /* 0x000fe40007f9e0ff */
[----:B------:R-:W-:-:S05]  /*11c0*/  LEA.HI.X R3, R7, UR9, R0, 0x2, P1 ;  /* 0x0000000907037c11 */ /* 0x000fca00088f1400 */
[----:B------:R-:W-:-:S07]  /*11d0*/  IMAD.X R3, RZ, RZ, R3, P4 ;  /* 0x000000ffff037224 */ /* 0x000fce00020e0603 */
.L_x_51:
[----:B------:R-:W2:Y:S04]  /*11e0*/  LDG.E R18, desc[UR6][R2.64+-0x40] ;  /* 0xffffc00602127981 */ /* 0x000ea8000c1e1900 */
[----:B------:R-:W2:Y:S04]  /*11f0*/  LDG.E R20, desc[UR6][R2.64+-0x38] ;  /* 0xffffc80602147981 */ /* 0x000ea8000c1e1900 */
[----:B------:R-:W3:Y:S04]  /*1200*/  LDG.E R21, desc[UR6][R2.64+-0x30] ;  /* 0xffffd00602157981 */ /* 0x000ee8000c1e1900 */
[----:B------:R-:W3:Y:S04]  /*1210*/  LDG.E R22, desc[UR6][R2.64+-0x28] ;  /* 0xffffd80602167981 */ /* 0x000ee8000c1e1900 */
[----:B0-----:R-:W4:Y:S04]  /*1220*/  LDG.E R23, desc[UR6][R2.64+-0x20] ;  /* 0xffffe00602177981 */ /* 0x001f28000c1e1900 */
[----:B------:R-:W4:Y:S04]  /*1230*/  LDG.E R25, desc[UR6][R2.64+-0x18] ;  /* 0xffffe80602197981 */ /* 0x000f28000c1e1900 */
[----:B------:R-:W5:Y:S04]  /*1240*/  LDG.E R19, desc[UR6][R2.64+-0x10] ;  /* 0xfffff00602137981 */ /* 0x000f68000c1e1900 */
        /* <DEDUP_REMOVED lines=26> */
.L_x_50:
[----:B------:R-:W-:Y:S05]  /*13f0*/  BSYNC.RECONVERGENT B1 ;  /* 0x0000000000017941 */ /* 0x000fea0003800200 */
.L_x_49:
        /* <DEDUP_REMOVED lines=25> */
.L_x_53:
[----:B------:R-:W-:Y:S05]  /*1590*/  BSYNC.RECONVERGENT B1 ;  /* 0x0000000000017941 */ /* 0x000fea0003800200 */
.L_x_52:
        /* <DEDUP_REMOVED lines=10> */
[----:B------:R-:W-:-:S02]  /*1640*/  LOP3.LUT R6, R6, 0x3, RZ, 0xc0, !PT ;  /* 0x0000000306067812 */ /* 0x000fc400078ec0ff */
[----:B------:R-:W-:Y:S02]  /*1650*/  @P0 IADD3 R7, P4, PT, R7, 0x8, RZ ;  /* 0x0000000807070810 */ /* 0x000fe40007f9e0ff */
[----:B------:R-:W-:-:S03]  /*1660*/  ISETP.NE.U32.AND P1, PT, R6, RZ, PT ;  /* 0x000000ff0600720c */ /* 0x000fc60003f25070 */
[----:B------:R-:W-:Y:S01]  /*1670*/  @P0 IMAD.X R0, RZ, RZ, R0, P4 ;  /* 0x000000ffff000224 */ /* 0x000fe200020e0600 */
[----:B------:R-:W-:Y:S02]  /*1680*/  ISETP.NE.AND.EX P1, PT, RZ, RZ, PT, P1 ;  /* 0x000000ffff00720c */ /* 0x000fe40003f25310 */
[----:B--2---:R-:W-:-:S04]  /*1690*/  @P0 IADD3 R8, PT, PT, R10, R8, R9 ;  /* 0x000000080a080210 */ /* 0x004fc80007ffe009 */
[----:B---3--:R-:W-:-:S07]  /*16a0*/  @P0 IADD3 R9, PT, PT, R12, R11, R8 ;  /* 0x0000000b0c090210 */ /* 0x008fce0007ffe008 */
[----:B------:R-:W-:Y:S05]  /*16b0*/  @!P1 BRA `(.L_x_48) ;  /* 0x0000000000389947 */ /* 0x000fea0003800000 */
[----:B------:R-:W1:Y:S01]  /*16c0*/  LDCU.64 UR8, c[0x0][0x388] ;  /* 0x00007100ff0877ac */ /* 0x000e620008000a00 */
[----:B------:R-:W-:-:S05]  /*16d0*/  IADD3 R6, P1, PT, RZ, -R6, RZ ;  /* 0x80000006ff067210 */ /* 0x000fca0007f3e0ff */
[----:B------:R-:W-:Y:S01]  /*16e0*/  IMAD.X R8, RZ, RZ, -0x1, P1 ;  /* 0xffffffffff087424 */ /* 0x000fe200008e06ff */
[----:B-1----:R-:W-:-:S04]  /*16f0*/  LEA R2, P0, R7, UR8, 0x2 ;  /* 0x0000000807027c11 */ /* 0x002fc8000f8010ff */
[----:B------:R-:W-:-:S09]  /*1700*/  LEA.HI.X R3, R7, UR9, R0, 0x2, P0 ;  /* 0x0000000907037c11 */ /* 0x000fd200080f1400 */
.L_x_54:
[----:B------:R1:W2:Y:S01]  /*1710*/  LDG.E R0, desc[UR6][R2.64] ;  /* 0x0000000602007981 */ /* 0x0002a2000c1e1900 */
[----:B------:R-:W-:-:S05]  /*1720*/  IADD3 R6, P0, PT, R6, 0x1, RZ ;  /* 0x0000000106067810 */ /* 0x000fca0007f1e0ff */
[----:B------:R-:W-:Y:S01]  /*1730*/  IMAD.X R8, RZ, RZ, R8, P0 ;  /* 0x000000ffff087224 */ /* 0x000fe200000e0608 */
[----:B------:R-:W-:Y:S02]  /*1740*/  ISETP.NE.U32.AND P0, PT, R6, RZ, PT ;  /* 0x000000ff0600720c */ /* 0x000fe40003f05070 */
[----:B-1----:R-:W-:Y:S02]  /*1750*/  IADD3 R2, P1, PT, R2, 0x8, RZ ;  /* 0x0000000802027810 */ /* 0x002fe40007f3e0ff */
[----:B------:R-:W-:-:S03]  /*1760*/  ISETP.NE.AND.EX P0, PT, R8, RZ, PT, P0 ;  /* 0x000000ff0800720c */ /* 0x000fc60003f05300 */
[----:B------:R-:W-:Y:S02]  /*1770*/  IMAD.X R3, RZ, RZ, R3, P1 ;  /* 0x000000ffff037224 */ /* 0x000fe400008e0603 */
[----:B--2---:R-:W-:-:S08]  /*1780*/  IMAD.IADD R9, R0, 0x1, R9 ;  /* 0x0000000100097824 */ /* 0x004fd000078e0209 */
[----:B------:R-:W-:Y:S05]  /*1790*/  @P0 BRA `(.L_x_54) ;  /* 0xfffffffc00dc0947 */ /* 0x000fea000383ffff */
.L_x_48:
[----:B------:R-:W-:Y:S05]  /*17a0*/  BSYNC.RECONVERGENT B0 ;  /* 0x0000000000007941 */ /* 0x000fea0003800200 */
.L_x_47:
[----:B--2---:R-:W1:Y:S01]  /*17b0*/  LDC.64 R10, c[0x4][RZ] ;  /* 0x01000000ff0a7b82 */ /* 0x004e620000000a00 */
[----:B------:R2:W-:Y:S01]  /*17c0*/  STS [R4], R9 ;  /* 0x0000000904007388 */ /* 0x0005e20000000800 */
[----:B------:R-:W-:Y:S06]  /*17d0*/  BSSY.RECONVERGENT B0, `(.L_x_55) ;  /* 0x000000a000007945 */ /* 0x000fec0003800200 */
[----:B------:R-:W-:Y:S06]  /*17e0*/  BAR.SYNC.DEFER_BLOCKING 0x0 ;  /* 0x0000000000007b1d */ /* 0x000fec0000010000 */
[----:B--2---:R-:W-:Y:S05]  /*17f0*/  @P2 BRA `(.L_x_56) ;  /* 0x00000000001c2947 */ /* 0x004fea0003800000 */
[----:B------:R-:W-:Y:S04]  /*1800*/  LDS R0, [R4+0x4] ;  /* 0x0000040004007984 */ /* 0x000fe80000000800 */
[----:B------:R-:W2:Y:S02]  /*1810*/  LDS R3, [R4] ;  /* 0x0000000004037984 */ /* 0x000ea40000000800 */
[----:B--2---:R-:W-:Y:S02]  /*1820*/  IMAD.IADD R7, R0, 0x1, R3 ;  /* 0x0000000100077824 */ /* 0x004fe400078e0203 */
[----:B------:R-:W2:Y:S03]  /*1830*/  @!P3 LDC.64 R2, c[0x0][0x380] ;  /* 0x0000e000ff02bb82 */ /* 0x000ea60000000a00 */
[----:B------:R-:W-:Y:S04]  /*1840*/  STS [R4], R7 ;  /* 0x0000000704007388 */ /* 0x000fe80000000800 */
[----:B------:R-:W2:Y:S04]  /*1850*/  @!P3 LDS R5, [R5+0x10] ;  /* 0x000010000505b984 */ /* 0x000ea80000000800 */
[----:B--2---:R2:W-:Y:S02]  /*1860*/  @!P3 STG.E desc[UR6][R2.64], R5 ;  /* 0x000000050200b986 */ /* 0x0045e4000c101906 */
.L_x_56:
[----:B------:R-:W-:Y:S05]  /*1870*/  BSYNC.RECONVERGENT B0 ;  /* 0x0000000000007941 */ /* 0x000fea0003800200 */
.L_x_55:
[----:B-1----:R-:W-:Y:S01]  /*1880*/  STG.E desc[UR6][R10.64], RZ ;  /* 0x000000ff0a007986 */ /* 0x002fe2000c101906 */
[----:B------:R-:W-:Y:S05]  /*1890*/  EXIT ;  /* 0x000000000000794d */ /* 0x000fea0003800000 */
        .weak           $__internal_1_$__cuda_sm20_div_u64
        .type           $__internal_1_$__cuda_sm20_div_u64,@function
        .size           $__internal_1_$__cuda_sm20_div_u64,(.L_x_338 - $__internal_1_$__cuda_sm20_div_u64)
$__internal_1_$__cuda_sm20_div_u64:
[----:B------:R-:W-:-:S06]  /*18a0*/  IMAD.MOV.U32 R9, RZ, RZ, RZ ;  /* 0x000000ffff097224 */ /* 0x000fcc00078e00ff */
        /* <DEDUP_REMOVED lines=13> */
[----:B------:R-:W-:-:S04]  /*1980*/  IMAD.HI.U32 R14, P1, R11, R17, R14 ;  /* 0x000000110b0e7227 */ /* 0x000fc8000782000e */
[----:B------:R-:W-:Y:S01]  /*1990*/  IMAD.X R9, R9, 0x1, R11, P0 ;  /* 0x0000000109097824 */ /* 0x000fe200000e060b */
[----:B------:R-:W-:-:S04]  /*19a0*/  IADD3 R15, P2, PT, R21, R14, RZ ;  /* 0x0000000e150f7210 */ /* 0x000fc80007f5e0ff */
[----:B------:R-:W-:Y:S01]  /*19b0*/  IADD3.X R9, PT, PT, RZ, RZ, R9, P2, P1 ;  /* 0x000000ffff097210 */ /* 0x000fe200017e2409 */
[----:B------:R-:W-:-:S03]  /*19c0*/  IMAD.WIDE.U32 R10, R15, R8, RZ ;  /* 0x000000080f0a7225 */ /* 0x000fc600078e00ff */
[----:B------:R-:W-:Y:S01]  /*19d0*/  IADD3 R17, P0, PT, RZ, -R10, RZ ;  /* 0x8000000aff117210 */ /* 0x000fe20007f1e0ff */
[----:B------:R-:W-:-:S04]  /*19e0*/  IMAD R10, R9, R8, R11 ;  /* 0x00000008090a7224 */ /* 0x000fc800078e020b */
        /* <DEDUP_REMOVED lines=10> */
[----:B------:R-:W-:Y:S02]  /*1a90*/  IMAD.MOV.U32 R11, RZ, RZ, RZ ;  /* 0x000000ffff0b7224 */ /* 0x000fe400078e00ff */
[----:B------:R-:W-:-:S04]  /*1aa0*/  IMAD.WIDE.U32 R10, R14, R5, R10 ;  /* 0x000000050e0a7225 */ /* 0x000fc800078e000a */
[C---:B------:R-:W-:Y:S02]  /*1ab0*/  IMAD R15, R16.reuse, R5, RZ ;  /* 0x00000005100f7224 */ /* 0x040fe400078e02ff */
[----:B------:R-:W-:-:S04]  /*1ac0*/  IMAD.HI.U32 R10, P0, R16, R7, R10 ;  /* 0x00000007100a7227 */ /* 0x000fc8000780000a */
[----:B------:R-:W-:Y:S01]  /*1ad0*/  IMAD.HI.U32 R9, R16, R5, RZ ;  /* 0x0000000510097227 */ /* 0x000fe200078e00ff */
[----:B------:R-:W-:-:S03]  /*1ae0*/  IADD3 R15, P1, PT, R15, R10, RZ ;  /* 0x0000000a0f0f7210 */ /* 0x000fc60007f3e0ff */
[----:B------:R-:W-:Y:S02]  /*1af0*/  IMAD.X R9, RZ, RZ, R9, P0 ;  /* 0x000000ffff097224 */ /* 0x000fe400000e0609 */
[----:B------:R-:W-:-:S04]  /*1b00*/  IMAD.WIDE.U32 R10, R15, R8, RZ ;  /* 0x000000080f0a7225 */ /* 0x000fc800078e00ff */
[----:B------:R-:W-:-:S04]  /*1b10*/  IMAD.X R9, RZ, RZ, R9, P1 ;  /* 0x000000ffff097224 */ /* 0x000fc800008e0609 */
[----:B------:R-:W-:Y:S01]  /*1b20*/  IMAD R14, R9, R8, R11 ;  /* 0x00000008090e7224 */ /* 0x000fe200078e020b */
[----:B------:R-:W-:Y:S02]  /*1b30*/  IADD3 R11, P0, PT, -R10, R7, RZ ;  /* 0x000000070a0b7210 */ /* 0x000fe40007f1e1ff */
[----:B------:R-:W-:-:S03]  /*1b40*/  IADD3 R10, P2, PT, R15, 0x1, RZ ;  /* 0x000000010f0a7810 */ /* 0x000fc60007f5e0ff */
[----:B------:R-:W-:Y:S01]  /*1b50*/  IMAD.X R16, R5, 0x1, ~R14, P0 ;  /* 0x0000000105107824 */ /* 0x000fe200000e0e0e */
[----:B------:R-:W-:Y:S01]  /*1b60*/  ISETP.GE.U32.AND P0, PT, R11, R8, PT ;  /* 0x000000080b00720c */ /* 0x000fe20003f06070 */
[----:B------:R-:W-:Y:S01]  /*1b70*/  IMAD.X R14, RZ, RZ, R9, P2 ;  /* 0x000000ffff0e7224 */ /* 0x000fe200010e0609 */
[-C--:B------:R-:W-:Y:S02]  /*1b80*/  IADD3 R5, P1, PT, -R8, R11.reuse, RZ ;  /* 0x0000000b08057210 */ /* 0x080fe40007f3e1ff */
[C---:B------:R-:W-:Y:S02]  /*1b90*/  ISETP.GE.U32.AND.EX P0, PT, R16.reuse, RZ, PT, P0 ;  /* 0x000000ff1000720c */ /* 0x040fe40003f06100 */
[----:B------:R-:W-:Y:S02]  /*1ba0*/  IADD3.X R7, PT, PT, R16, -0x1, RZ, P1, !PT ;  /* 0xffffffff10077810 */ /* 0x000fe40000ffe4ff */
[----:B------:R-:W-:Y:S02]  /*1bb0*/  SEL R5, R5, R11, P0 ;  /* 0x0000000b05057207 */ /* 0x000fe40000000000 */
[----:B------:R-:W-:-:S02]  /*1bc0*/  SEL R10, R10, R15, P0 ;  /* 0x0000000f0a0a7207 */ /* 0x000fc40000000000 */
[----:B------:R-:W-:Y:S02]  /*1bd0*/  SEL R7, R7, R16, P0 ;  /* 0x0000001007077207 */ /* 0x000fe40000000000 */
[----:B------:R-:W-:Y:S02]  /*1be0*/  SEL R9, R14, R9, P0 ;  /* 0x000000090e097207 */ /* 0x000fe40000000000 */
[----:B------:R-:W-:Y:S02]  /*1bf0*/  ISETP.GE.U32.AND P0, PT, R5, R8, PT ;  /* 0x000000080500720c */ /* 0x000fe40003f06070 */
[----:B------:R-:W-:Y:S02]  /*1c00*/  IADD3 R5, P2, PT, R10, 0x1, RZ ;  /* 0x000000010a057810 */ /* 0x000fe40007f5e0ff */
[----:B------:R-:W-:Y:S02]  /*1c10*/  ISETP.NE.U32.AND P1, PT, R8, RZ, PT ;  /* 0x000000ff0800720c */ /* 0x000fe40003f25070 */
[----:B------:R-:W-:Y:S01]  /*1c20*/  ISETP.GE.U32.AND.EX P0, PT, R7, RZ, PT, P0 ;  /* 0x000000ff0700720c */ /* 0x000fe20003f06100 */
[----:B------:R-:W-:Y:S01]  /*1c30*/  IMAD.X R8, RZ, RZ, R9, P2 ;  /* 0x000000ffff087224 */ /* 0x000fe200010e0609 */
[----:B------:R-:W-:Y:S01]  /*1c40*/  ISETP.NE.AND.EX P1, PT, RZ, RZ, PT, P1 ;  /* 0x000000ffff00720c */ /* 0x000fe20003f25310 */
[----:B------:R-:W-:Y:S01]  /*1c50*/  IMAD.MOV.U32 R7, RZ, RZ, 0x0 ;  /* 0x00000000ff077424 */ /* 0x000fe200078e00ff */
[----:B------:R-:W-:-:S02]  /*1c60*/  SEL R5, R5, R10, P0 ;  /* 0x0000000a05057207 */ /* 0x000fc40000000000 */
[----:B------:R-:W-:Y:S02]  /*1c70*/  SEL R8, R8, R9, P0 ;  /* 0x0000000908087207 */ /* 0x000fe40000000000 */
[----:B------:R-:W-:Y:S02]  /*1c80*/  SEL R5, R5, 0xffffffff, P1 ;  /* 0xffffffff05057807 */ /* 0x000fe40000800000 */
[----:B------:R-:W-:Y:S01]  /*1c90*/  SEL R8, R8, 0xffffffff, P1 ;  /* 0xffffffff08087807 */ /* 0x000fe20000800000 */
[----:B------:R-:W-:Y:S06]  /*1ca0*/  RET.REL.NODEC R6 `(_Z16reduceSinglePassILj2EEvPiS0_PKij) ;  /* 0xffffffe006d47950 */ /* 0x000fec0003c3ffff */
.L_x_57:
        /* <DEDUP_REMOVED lines=13> */
.L_x_338:


//--------------------- .text._Z16reduceSinglePassILj4EEvPiS0_PKij --------------------------
	.section	.text._Z16reduceSinglePassILj4EEvPiS0_PKij,"ax",@progbits
	.align	128
        .global         _Z16reduceSinglePassILj4EEvPiS0_PKij
        .type           _Z16reduceSinglePassILj4EEvPiS0_PKij,@function
        .size           _Z16reduceSinglePassILj4EEvPiS0_PKij,(.L_x_339 - _Z16reduceSinglePassILj4EEvPiS0_PKij)
        .other          _Z16reduceSinglePassILj4EEvPiS0_PKij,@"STO_CUDA_ENTRY STV_DEFAULT"
_Z16reduceSinglePassILj4EEvPiS0_PKij:
.text._Z16reduceSinglePassILj4EEvPiS0_PKij:
        /* <DEDUP_REMOVED lines=47> */
.L_x_61:
[----:B------:R-:W-:-:S07]  /*02f0*/  MOV R6, 0x310 ;  /* 0x0000031000067802 */ /* 0x000fce0000000f00 */
[----:B------:R-:W-:Y:S05]  /*0300*/  CALL.REL.NOINC `($__internal_2_$__cuda_sm20_div_u64) ;  /* 0x00000018002c7944 */ /* 0x000fea0003c00000 */
[----:B------:R-:W-:Y:S02]  /*0310*/  IMAD.MOV.U32 R6, RZ, RZ, R8 ;  /* 0x000000ffff067224 */ /* 0x000fe400078e0008 */
[----:B------:R-:W-:-:S07]  /*0320*/  IMAD.MOV.U32 R7, RZ, RZ, R11 ;  /* 0x000000ffff077224 */ /* 0x000fce00078e000b */
.L_x_62:
[----:B------:R-:W-:Y:S05]  /*0330*/  BSYNC.RECONVERGENT B1 ;  /* 0x0000000000017941 */ /* 0x000fea0003800200 */
.L_x_60:
        /* <DEDUP_REMOVED lines=32> */
.L_x_69:
        /* <DEDUP_REMOVED lines=66> */
.L_x_68:
[----:B------:R-:W-:Y:S05]  /*0960*/  BSYNC.RECONVERGENT B3 ;  /* 0x0000000000037941 */ /* 0x000fea0003800200 */
.L_x_67:
        /* <DEDUP_REMOVED lines=38> */
.L_x_71:
[----:B------:R-:W-:Y:S05]  /*0bd0*/  BSYNC.RECONVERGENT B3 ;  /* 0x0000000000037941 */ /* 0x000fea0003800200 */
.L_x_70:
[----:B------:R-:W-:-:S04]  /*0be0*/  ISETP.NE.U32.AND P1, PT, R5, RZ, PT ;  /* 0x000000ff0500720c */ /* 0x000fc80003f25070 */
[----:B------:R-:W-:-:S13]  /*0bf0*/  ISETP.NE.OR.EX P0, PT, R6, RZ, P0, P1 ;  /* 0x000000ff0600720c */ /* 0x000fda0000705710 */
[----:B------:R-:W-:Y:S05]  /*0c00*/  @!P0 BREAK.RELIABLE B1 ;  /* 0x0000000000018942 */ /* 0x000fea0003800100 */
[----:B------:R-:W-:Y:S05]  /*0c10*/  @!P0 BRA `(.L_x_64) ;  /* 0x00000000005c8947 */ /* 0x000fea0003800000 */
.L_x_66:
[----:B------:R-:W-:Y:S05]  /*0c20*/  BSYNC.RELIABLE B1 ;  /* 0x0000000000017941 */ /* 0x000fea0003800100 */
.L_x_65:
        /* <DEDUP_REMOVED lines=22> */
.L_x_64:
[----:B------:R-:W-:Y:S05]  /*0d90*/  BSYNC.RECONVERGENT B2 ;  /* 0x0000000000027941 */ /* 0x000fea0003800200 */
.L_x_63:
[----:B------:R-:W-:-:S04]  /*0da0*/  ISETP.NE.U32.AND P0, PT, R8, RZ, PT ;  /* 0x000000ff0800720c */ /* 0x000fc80003f05070 */
[----:B------:R-:W-:-:S13]  /*0db0*/  ISETP.NE.AND.EX P0, PT, R7, RZ, PT, P0 ;  /* 0x000000ff0700720c */ /* 0x000fda0003f05300 */
[----:B------:R-:W-:Y:S05]  /*0dc0*/  @!P0 BRA `(.L_x_59) ;  /* 0x0000000000388947 */ /* 0x000fea0003800000 */
[----:B------:R-:W0:Y:S02]  /*0dd0*/  LDCU.64 UR8, c[0x0][0x390] ;  /* 0x00007200ff0877ac */ /* 0x000e240008000a00 */
[----:B0-----:R-:W-:-:S04]  /*0de0*/  LEA R5, P0, R9, UR8, 0x2 ;  /* 0x0000000809057c11 */ /* 0x001fc8000f8010ff */
[----:B------:R-:W-:-:S09]  /*0df0*/  LEA.HI.X R9, R9, UR9, R2, 0x2, P0 ;  /* 0x0000000909097c11 */ /* 0x000fd200080f1402 */
.L_x_72:
        /* <DEDUP_REMOVED lines=11> */
.L_x_59:
[----:B------:R-:W-:Y:S05]  /*0eb0*/  BSYNC.RECONVERGENT B0 ;  /* 0x0000000000007941 */ /* 0x000fea0003800200 */
.L_x_58:
        /* <DEDUP_REMOVED lines=17> */
[----:B------:R-:W-:Y:S04]  /*0fd0*/  STS [R4], R5 ;  /* 0x0000000504007388 */ /* 0x000fe80000000800 */
[----:B------:R-:W-:Y:S04]  /*0fe0*/  LDS R6, [R4+0x4] ;  /* 0x0000040004067984 */ /* 0x000fe80000000800 */
[----:B------:R-:W1:Y:S02]  /*0ff0*/  LDS R9, [R4] ;  /* 0x0000000004097984 */ /* 0x000e640000000800 */
[----:B-1----:R-:W-:-:S05]  /*1000*/  IMAD.IADD R9, R6, 0x1, R9 ;  /* 0x0000000106097824 */ /* 0x002fca00078e0209 */
[----:B------:R1:W-:Y:S01]  /*1010*/  STS [R4], R9 ;  /* 0x0000000904007388 */ /* 0x0003e20000000800 */
[----:B------:R-:W-:Y:S05]  /*1020*/  @P0 EXIT ;  /* 0x000000000000094d */ /* 0x000fea0003800000 */
[----:B------:R-:W-:Y:S01]  /*1030*/  LEA R7, R7, R2, 0x18 ;  /* 0x0000000207077211 */ /* 0x000fe200078ec0ff */
[----:B01----:R-:W0:Y:S05]  /*1040*/  LDC.64 R4, c[0x0][0x380] ;  /* 0x0000e000ff047b82 */ /* 0x003e2a0000000a00 */
[----:B------:R-:W1:Y:S01]  /*1050*/  LDS R7, [R7+0x10] ;  /* 0x0000100007077984 */ /* 0x000e620000000800 */
[----:B0-----:R-:W-:-:S05]  /*1060*/  IMAD.WIDE.U32 R2, R3, 0x4, R4 ;  /* 0x0000000403027825 */ /* 0x001fca00078e0004 */
[----:B-1----:R-:W-:Y:S01]  /*1070*/  STG.E desc[UR6][R2.64], R7 ;  /* 0x0000000702007986 */ /* 0x002fe2000c101906 */
[----:B------:R-:W-:Y:S05]  /*1080*/  EXIT ;  /* 0x000000000000794d */ /* 0x000fea0003800000 */
.L_x_73:
        /* <DEDUP_REMOVED lines=13> */
[----:B------:R-:W-:Y:S04]  /*1160*/  LDS R6, [R4+0x4] ;  /* 0x0000040004067984 */ /* 0x000fe80000000800 */
[----:B------:R-:W1:Y:S02]  /*1170*/  LDS R11, [R4] ;  /* 0x00000000040b7984 */ /* 0x000e640000000800 */
[----:B-1----:R-:W-:-:S05]  /*1180*/  IMAD.IADD R11, R6, 0x1, R11 ;  /* 0x00000001060b7824 */ /* 0x002fca00078e020b */
[----:B------:R-:W-:Y:S04]  /*1190*/  STS [R4], R11 ;  /* 0x0000000b04007388 */ /* 0x000fe80000000800 */
[----:B------:R-:W1:Y:S04]  /*11a0*/  @!P0 LDS R13, [R13+0x10] ;  /* 0x000010000d0d8984 */ /* 0x000e680000000800 */
[----:B-1----:R1:W-:Y:S02]  /*11b0*/  @!P0 STG.E desc[UR6][R8.64], R13 ;  /* 0x0000000d08008986 */ /* 0x0023e4000c101906 */
.L_x_75:
[----:B------:R-:W-:Y:S05]  /*11c0*/  BSYNC.RECONVERGENT B0 ;  /* 0x0000000000007941 */ /* 0x000fea0003800200 */
.L_x_74:
        /* <DEDUP_REMOVED lines=14> */
.L_x_77:
[----:B------:R-:W-:Y:S05]  /*12b0*/  BSYNC.RECONVERGENT B0 ;  /* 0x0000000000007941 */ /* 0x000fea0003800200 */
.L_x_76:
[----:B------:R-:W-:Y:S06]  /*12c0*/  BAR.SYNC.DEFER_BLOCKING 0x0 ;  /* 0x0000000000007b1d */ /* 0x000fec0000010000 */
[----:B--2---:R-:W2:Y:S02]  /*12d0*/  LDS.U8 R2, [R5] ;  /* 0x0000000005027984 */ /* 0x004ea40000000000 */
[----:B--2---:R-:W-:-:S13]  /*12e0*/  ISETP.NE.AND P0, PT, R2, RZ, PT ;  /* 0x000000ff0200720c */ /* 0x004fda0003f05270 */
[----:B------:R-:W-:Y:S05]  /*12f0*/  @!P0 EXIT ;  /* 0x000000000000894d */ /* 0x000fea0003800000 */
[----:B------:R-:W-:Y:S01]  /*1300*/  ISETP.GE.U32.AND P0, PT, R0, UR5, PT ;  /* 0x0000000500007c0c */ /* 0x000fe2000bf06070 */
[----:B------:R-:W-:Y:S01]  /*1310*/  BSSY.RECONVERGENT B0, `(.L_x_78) ;  /* 0x0000077000007945 */ /* 0x000fe20003800200 */
[----:B-1----:R-:W-:-:S11]  /*1320*/  IMAD.MOV.U32 R9, RZ, RZ, RZ ;  /* 0x000000ffff097224 */ /* 0x002fd600078e00ff */
        /* <DEDUP_REMOVED lines=9> */
[----:B------:R-:W-:Y:S02]  /*13c0*/  SHF.R.U64 R6, R2, 0x2, R3 ;  /* 0x0000000202067819 */ /* 0x000fe40000001203 */
[----:B------:R-:W-:Y:S02]  /*13d0*/  ISETP.GE.U32.AND.EX P1, PT, R3, RZ, PT, P1 ;  /* 0x000000ff0300720c */ /* 0x000fe40003f26110 */
[----:B------:R-:W-:-:S04]  /*13e0*/  IADD3 R6, P4, PT, R6, 0x1, RZ ;  /* 0x0000000106067810 */ /* 0x000fc80007f9e0ff */
[----:B------:R-:W-:Y:S02]  /*13f0*/  LOP3.LUT R24, R6, 0xf, RZ, 0xc0, !PT ;  /* 0x0000000f06187812 */ /* 0x000fe400078ec0ff */
[----:B------:R-:W-:Y:S02]  /*1400*/  LEA.HI.X R10, R3, RZ, RZ, 0x1e, P4 ;  /* 0x000000ff030a7211 */ /* 0x000fe400020ff4ff */
[----:B------:R-:W-:-:S04]  /*1410*/  ISETP.NE.U32.AND P0, PT, R24, RZ, PT ;  /* 0x000000ff1800720c */ /* 0x000fc80003f05070 */
[----:B------:R-:W-:Y:S01]  /*1420*/  ISETP.NE.AND.EX P0, PT, RZ, RZ, PT, P0 ;  /* 0x000000ffff00720c */ /* 0x000fe20003f05300 */
[----:B------:R-:W-:-:S12]  /*1430*/  @!P1 BRA `(.L_x_81) ;  /* 0x0000000000a49947 */ /* 0x000fd80003800000 */
[----:B------:R-:W1:Y:S01]  /*1440*/  LDCU.64 UR8, c[0x0][0x388] ;  /* 0x00007100ff0877ac */ /* 0x000e620008000a00 */
[----:B------:R-:W-:Y:S01]  /*1450*/  LOP3.LUT R10, R10, 0x7fffffff, RZ, 0xc0, !PT ;  /* 0x7fffffff0a0a7812 */ /* 0x000fe200078ec0ff */
[----:B------:R-:W-:Y:S01]  /*1460*/  IMAD.MOV.U32 R9, RZ, RZ, RZ ;  /* 0x000000ffff097224 */ /* 0x000fe200078e00ff */
[----:B------:R-:W-:Y:S02]  /*1470*/  LOP3.LUT R11, R6, 0xfffffff0, RZ, 0xc0, !PT ;  /* 0xfffffff0060b7812 */ /* 0x000fe400078ec0ff */
[----:B-1----:R-:W-:-:S04]  /*1480*/  LEA R2, P1, R7, UR8, 0x2 ;  /* 0x0000000807027c11 */ /* 0x002fc8000f8210ff */
[----:B------:R-:W-:Y:S02]  /*1490*/  IADD3 R2, P4, PT, R2, 0x80, RZ ;  /* 0x0000008002027810 */ /* 0x000fe40007f9e0ff */
[----:B------:R-:W-:-:S05]  /*14a0*/  LEA.HI.X R3, R7, UR9, R0, 0x2, P1 ;  /* 0x0000000907037c11 */ /* 0x000fca00088f1400 */
[----:B------:R-:W-:-:S07]  /*14b0*/  IMAD.X R3, RZ, RZ, R3, P4 ;  /* 0x000000ffff037224 */ /* 0x000fce00020e0603 */
.L_x_82:
        /* <DEDUP_REMOVED lines=33> */
.L_x_81:
[----:B------:R-:W-:Y:S05]  /*16d0*/  BSYNC.RECONVERGENT B1 ;  /* 0x0000000000017941 */ /* 0x000fea0003800200 */
.L_x_80:
        /* <DEDUP_REMOVED lines=25> */
.L_x_84:
[----:B------:R-:W-:Y:S05]  /*1870*/  BSYNC.RECONVERGENT B1 ;  /* 0x0000000000017941 */ /* 0x000fea0003800200 */
.L_x_83:
        /* <DEDUP_REMOVED lines=23> */
.L_x_85:
        /* <DEDUP_REMOVED lines=9> */
.L_x_79:
[----:B------:R-:W-:Y:S05]  /*1a80*/  BSYNC.RECONVERGENT B0 ;  /* 0x0000000000007941 */ /* 0x000fea0003800200 */
.L_x_78:
[----:B------:R-:W1:Y:S01]  /*1a90*/  LDC.64 R10, c[0x4][RZ] ;  /* 0x01000000ff0a7b82 */ /* 0x000e620000000a00 */
[----:B------:R2:W-:Y:S01]  /*1aa0*/  STS [R4], R9 ;  /* 0x0000000904007388 */ /* 0x0005e20000000800 */
[----:B------:R-:W-:Y:S06]  /*1ab0*/  BSSY.RECONVERGENT B0, `(.L_x_86) ;  /* 0x000000e000007945 */ /* 0x000fec0003800200 */
[----:B------:R-:W-:Y:S06]  /*1ac0*/  BAR.SYNC.DEFER_BLOCKING 0x0 ;  /* 0x0000000000007b1d */ /* 0x000fec0000010000 */
[----:B--2---:R-:W-:Y:S05]  /*1ad0*/  @P2 BRA `(.L_x_87) ;  /* 0x00000000002c2947 */ /* 0x004fea0003800000 */
[----:B------:R-:W-:Y:S04]  /*1ae0*/  LDS R0, [R4+0x8] ;  /* 0x0000080004007984 */ /* 0x000fe80000000800 */
[----:B------:R-:W2:Y:S02]  /*1af0*/  LDS R3, [R4] ;  /* 0x0000000004037984 */ /* 0x000ea40000000800 */
[----:B--2---:R-:W-:-:S05]  /*1b00*/  IMAD.IADD R7, R0, 0x1, R3 ;  /* 0x0000000100077824 */ /* 0x004fca00078e0203 */
[----:B------:R-:W-:Y:S04]  /*1b10*/  STS [R4], R7 ;  /* 0x0000000704007388 */ /* 0x000fe80000000800 */
[----:B------:R-:W-:Y:S04]  /*1b20*/  LDS R0, [R4+0x4] ;  /* 0x0000040004007984 */ /* 0x000fe80000000800 */
[----:B------:R-:W2:Y:S02]  /*1b30*/  LDS R3, [R4] ;  /* 0x0000000004037984 */ /* 0x000ea40000000800 */
[----:B--2---:R-:W-:-:S02]  /*1b40*/  IMAD.IADD R9, R0, 0x1, R3 ;  /* 0x0000000100097824 */ /* 0x004fc400078e0203 */
[----:B------:R-:W2:Y:S03]  /*1b50*/  @!P3 LDC.64 R2, c[0x0][0x380] ;  /* 0x0000e000ff02bb82 */ /* 0x000ea60000000a00 */
[----:B------:R-:W-:Y:S04]  /*1b60*/  STS [R4], R9 ;  /* 0x0000000904007388 */ /* 0x000fe80000000800 */
[----:B------:R-:W2:Y:S04]  /*1b70*/  @!P3 LDS R5, [R5+0x10] ;  /* 0x000010000505b984 */ /* 0x000ea80000000800 */
[----:B--2---:R2:W-:Y:S02]  /*1b80*/  @!P3 STG.E desc[UR6][R2.64], R5 ;  /* 0x000000050200b986 */ /* 0x0045e4000c101906 */
.L_x_87:
[----:B------:R-:W-:Y:S05]  /*1b90*/  BSYNC.RECONVERGENT B0 ;  /* 0x0000000000007941 */ /* 0x000fea0003800200 */
.L_x_86:
[----:B-1----:R-:W-:Y:S01]  /*1ba0*/  STG.E desc[UR6][R10.64], RZ ;  /* 0x000000ff0a007986 */ /* 0x002fe2000c101906 */
[----:B------:R-:W-:Y:S05]  /*1bb0*/  EXIT ;  /* 0x000000000000794d */ /* 0x000fea0003800000 */
        .weak           $__internal_2_$__cuda_sm20_div_u64
        .type           $__internal_2_$__cuda_sm20_div_u64,@function
        .size           $__internal_2_$__cuda_sm20_div_u64,(.L_x_339 - $__internal_2_$__cuda_sm20_div_u64)
$__internal_2_$__cuda_sm20_div_u64:
        /* <DEDUP_REMOVED lines=65> */
[----:B------:R-:W-:Y:S06]  /*1fd0*/  RET.REL.NODEC R6 `(_Z16reduceSinglePassILj4EEvPiS0_PKij) ;  /* 0xffffffe006087950 */ /* 0x000fec0003c3ffff */
.L_x_88:
        /* <DEDUP_REMOVED lines=10> */
.L_x_339:


//--------------------- .text._Z16reduceSinglePassILj8EEvPiS0_PKij --------------------------
	.section	.text._Z16reduceSinglePassILj8EEvPiS0_PKij,"ax",@progbits
	.align	128
        .global         _Z16reduceSinglePassILj8EEvPiS0_PKij
        .type           _Z16reduceSinglePassILj8EEvPiS0_PKij,@function
        .size           _Z16reduceSinglePassILj8EEvPiS0_PKij,(.L_x_340 - _Z16reduceSinglePassILj8EEvPiS0_PKij)
        .other          _Z16reduceSinglePassILj8EEvPiS0_PKij,@"STO_CUDA_ENTRY STV_DEFAULT"
_Z16reduceSinglePassILj8EEvPiS0_PKij:
.text._Z16reduceSinglePassILj8EEvPiS0_PKij:
        /* <DEDUP_REMOVED lines=47> */
.L_x_92:
[----:B------:R-:W-:-:S07]  /*02f0*/  MOV R6, 0x310 ;  /* 0x0000031000067802 */ /* 0x000fce0000000f00 */
[----:B------:R-:W-:Y:S05]  /*0300*/  CALL.REL.NOINC `($__internal_3_$__cuda_sm20_div_u64) ;  /* 0x00000018005c7944 */ /* 0x000fea0003c00000 */
[----:B------:R-:W-:Y:S02]  /*0310*/  IMAD.MOV.U32 R6, RZ, RZ, R8 ;  /* 0x000000ffff067224 */ /* 0x000fe400078e0008 */
[----:B------:R-:W-:-:S07]  /*0320*/  IMAD.MOV.U32 R7, RZ, RZ, R11 ;  /* 0x000000ffff077224 */ /* 0x000fce00078e000b */
.L_x_93:
[----:B------:R-:W-:Y:S05]  /*0330*/  BSYNC.RECONVERGENT B1 ;  /* 0x0000000000017941 */ /* 0x000fea0003800200 */
.L_x_91:
        /* <DEDUP_REMOVED lines=32> */
.L_x_100:
        /* <DEDUP_REMOVED lines=66> */
.L_x_99:
[----:B------:R-:W-:Y:S05]  /*0960*/  BSYNC.RECONVERGENT B3 ;  /* 0x0000000000037941 */ /* 0x000fea0003800200 */
.L_x_98:
        /* <DEDUP_REMOVED lines=38> */
.L_x_102:
[----:B------:R-:W-:Y:S05]  /*0bd0*/  BSYNC.RECONVERGENT B3 ;  /* 0x0000000000037941 */ /* 0x000fea0003800200 */
.L_x_101:
[----:B------:R-:W-:-:S04]  /*0be0*/  ISETP.NE.U32.AND P1, PT, R5, RZ, PT ;  /* 0x000000ff0500720c */ /* 0x000fc80003f25070 */
[----:B------:R-:W-:-:S13]  /*0bf0*/  ISETP.NE.OR.EX P0, PT, R6, RZ, P0, P1 ;  /* 0x000000ff0600720c */ /* 0x000fda0000705710 */
[----:B------:R-:W-:Y:S05]  /*0c00*/  @!P0 BREAK.RELIABLE B1 ;  /* 0x0000000000018942 */ /* 0x000fea0003800100 */
[----:B------:R-:W-:Y:S05]  /*0c10*/  @!P0 BRA `(.L_x_95) ;  /* 0x00000000005c8947 */ /* 0x000fea0003800000 */
.L_x_97:
[----:B------:R-:W-:Y:S05]  /*0c20*/  BSYNC.RELIABLE B1 ;  /* 0x0000000000017941 */ /* 0x000fea0003800100 */
.L_x_96:
        /* <DEDUP_REMOVED lines=22> */
.L_x_95:
[----:B------:R-:W-:Y:S05]  /*0d90*/  BSYNC.RECONVERGENT B2 ;  /* 0x0000000000027941 */ /* 0x000fea0003800200 */
.L_x_94:
[----:B------:R-:W-:-:S04]  /*0da0*/  ISETP.NE.U32.AND P0, PT, R8, RZ, PT ;  /* 0x000000ff0800720c */ /* 0x000fc80003f05070 */
[----:B------:R-:W-:-:S13]  /*0db0*/  ISETP.NE.AND.EX P0, PT, R7, RZ, PT, P0 ;  /* 0x000000ff0700720c */ /* 0x000fda0003f05300 */
[----:B------:R-:W-:Y:S05]  /*0dc0*/  @!P0 BRA `(.L_x_90) ;  /* 0x0000000000388947 */ /* 0x000fea0003800000 */
[----:B------:R-:W0:Y:S02]  /*0dd0*/  LDCU.64 UR8, c[0x0][0x390] ;  /* 0x00007200ff0877ac */ /* 0x000e240008000a00 */
[----:B0-----:R-:W-:-:S04]  /*0de0*/  LEA R5, P0, R9, UR8, 0x2 ;  /* 0x0000000809057c11 */ /* 0x001fc8000f8010ff */
[----:B------:R-:W-:-:S09]  /*0df0*/  LEA.HI.X R9, R9, UR9, R2, 0x2, P0 ;  /* 0x0000000909097c11 */ /* 0x000fd200080f1402 */
.L_x_103:
        /* <DEDUP_REMOVED lines=11> */
.L_x_90:
[----:B------:R-:W-:Y:S05]  /*0eb0*/  BSYNC.RECONVERGENT B0 ;  /* 0x0000000000007941 */ /* 0x000fea0003800200 */
.L_x_89:
        /* <DEDUP_REMOVED lines=33> */
.L_x_104:
        /* <DEDUP_REMOVED lines=18> */
[----:B-1----:R-:W-:Y:S01]  /*11f0*/  IMAD.IADD R13, R6, 0x1, R13 ;  /* 0x00000001060d7824 */ /* 0x002fe200078e020d */
[----:B------:R-:W-:-:S04]  /*1200*/  @!P0 LEA R6, R2, R7, 0x18 ;  /* 0x0000000702068211 */ /* 0x000fc800078ec0ff */
[----:B------:R-:W-:Y:S04]  /*1210*/  STS [R4], R13 ;  /* 0x0000000d04007388 */ /* 0x000fe80000000800 */
[----:B------:R-:W1:Y:S04]  /*1220*/  @!P0 LDS R3, [R6+0x10] ;  /* 0x0000100006038984 */ /* 0x000e680000000800 */
[----:B-1----:R1:W-:Y:S02]  /*1230*/  @!P0 STG.E desc[UR6][R8.64], R3 ;  /* 0x0000000308008986 */ /* 0x0023e4000c101906 */
.L_x_106:
[----:B------:R-:W-:Y:S05]  /*1240*/  BSYNC.RECONVERGENT B0 ;  /* 0x0000000000007941 */ /* 0x000fea0003800200 */
.L_x_105:
        /* <DEDUP_REMOVED lines=14> */
.L_x_108:
[----:B------:R-:W-:Y:S05]  /*1330*/  BSYNC.RECONVERGENT B0 ;  /* 0x0000000000007941 */ /* 0x000fea0003800200 */
.L_x_107:
        /* <DEDUP_REMOVED lines=32> */
.L_x_113:
        /* <DEDUP_REMOVED lines=33> */
.L_x_112:
[----:B------:R-:W-:Y:S05]  /*1750*/  BSYNC.RECONVERGENT B1 ;  /* 0x0000000000017941 */ /* 0x000fea0003800200 */
.L_x_111:
        /* <DEDUP_REMOVED lines=25> */
.L_x_115:
[----:B------:R-:W-:Y:S05]  /*18f0*/  BSYNC.RECONVERGENT B1 ;  /* 0x0000000000017941 */ /* 0x000fea0003800200 */
.L_x_114:
        /* <DEDUP_REMOVED lines=23> */
.L_x_116:
        /* <DEDUP_REMOVED lines=9> */
.L_x_110:
[----:B------:R-:W-:Y:S05]  /*1b00*/  BSYNC.RECONVERGENT B0 ;  /* 0x0000000000007941 */ /* 0x000fea0003800200 */
.L_x_109:
        /* <DEDUP_REMOVED lines=20> */
.L_x_118:
[----:B------:R-:W-:Y:S05]  /*1c50*/  BSYNC.RECONVERGENT B0 ;  /* 0x0000000000007941 */ /* 0x000fea0003800200 */
.L_x_117:
[----:B-1----:R-:W-:Y:S01]  /*1c60*/  STG.E desc[UR6][R12.64], RZ ;  /* 0x000000ff0c007986 */ /* 0x002fe2000c101906 */
[----:B------:R-:W-:Y:S05]  /*1c70*/  EXIT ;  /* 0x000000000000794d */ /* 0x000fea0003800000 */
        .weak           $__internal_3_$__cuda_sm20_div_u64
        .type           $__internal_3_$__cuda_sm20_div_u64,@function
        .size           $__internal_3_$__cuda_sm20_div_u64,(.L_x_340 - $__internal_3_$__cuda_sm20_div_u64)
$__internal_3_$__cuda_sm20_div_u64:
        /* <DEDUP_REMOVED lines=65> */
[----:B------:R-:W-:Y:S06]  /*2090*/  RET.REL.NODEC R6 `(_Z16reduceSinglePassILj8EEvPiS0_PKij) ;  /* 0xffffffdc06d87950 */ /* 0x000fec0003c3ffff */
.L_x_119:
        /* <DEDUP_REMOVED lines=14> */
.L_x_340:


//--------------------- .text._Z16reduceSinglePassILj16EEvPiS0_PKij --------------------------
	.section	.text._Z16reduceSinglePassILj16EEvPiS0_PKij,"ax",@progbits
	.align	128
        .global         _Z16reduceSinglePassILj16EEvPiS0_PKij
        .type           _Z16reduceSinglePassILj16EEvPiS0_PKij,@function
        .size           _Z16reduceSinglePassILj16EEvPiS0_PKij,(.L_x_341 - _Z16reduceSinglePassILj16EEvPiS0_PKij)
        .other          _Z16reduceSinglePassILj16EEvPiS0_PKij,@"STO_CUDA_ENTRY STV_DEFAULT"
_Z16reduceSinglePassILj16EEvPiS0_PKij:
.text._Z16reduceSinglePassILj16EEvPiS0_PKij:
        /* <DEDUP_REMOVED lines=47> */
.L_x_123:
[----:B------:R-:W-:-:S07]  /*02f0*/  MOV R6, 0x310 ;  /* 0x0000031000067802 */ /* 0x000fce0000000f00 */
[----:B------:R-:W-:Y:S05]  /*0300*/  CALL.REL.NOINC `($__internal_4_$__cuda_sm20_div_u64) ;  /* 0x00000018008c7944 */ /* 0x000fea0003c00000 */
[----:B------:R-:W-:Y:S02]  /*0310*/  IMAD.MOV.U32 R6, RZ, RZ, R8 ;  /* 0x000000ffff067224 */ /* 0x000fe400078e0008 */
[----:B------:R-:W-:-:S07]  /*0320*/  IMAD.MOV.U32 R7, RZ, RZ, R11 ;  /* 0x000000ffff077224 */ /* 0x000fce00078e000b */
.L_x_124:
[----:B------:R-:W-:Y:S05]  /*0330*/  BSYNC.RECONVERGENT B1 ;  /* 0x0000000000017941 */ /* 0x000fea0003800200 */
.L_x_122:
        /* <DEDUP_REMOVED lines=32> */
.L_x_131:
        /* <DEDUP_REMOVED lines=66> */
.L_x_130:
[----:B------:R-:W-:Y:S05]  /*0960*/  BSYNC.RECONVERGENT B3 ;  /* 0x0000000000037941 */ /* 0x000fea0003800200 */
.L_x_129:
        /* <DEDUP_REMOVED lines=38> */
.L_x_133:
[----:B------:R-:W-:Y:S05]  /*0bd0*/  BSYNC.RECONVERGENT B3 ;  /* 0x0000000000037941 */ /* 0x000fea0003800200 */
.L_x_132:
[----:B------:R-:W-:-:S04]  /*0be0*/  ISETP.NE.U32.AND P1, PT, R5, RZ, PT ;  /* 0x000000ff0500720c */ /* 0x000fc80003f25070 */
[----:B------:R-:W-:-:S13]  /*0bf0*/  ISETP.NE.OR.EX P0, PT, R6, RZ, P0, P1 ;  /* 0x000000ff0600720c */ /* 0x000fda0000705710 */
[----:B------:R-:W-:Y:S05]  /*0c00*/  @!P0 BREAK.RELIABLE B1 ;  /* 0x0000000000018942 */ /* 0x000fea0003800100 */
[----:B------:R-:W-:Y:S05]  /*0c10*/  @!P0 BRA `(.L_x_126) ;  /* 0x00000000005c8947 */ /* 0x000fea0003800000 */
.L_x_128:
[----:B------:R-:W-:Y:S05]  /*0c20*/  BSYNC.RELIABLE B1 ;  /* 0x0000000000017941 */ /* 0x000fea0003800100 */
.L_x_127:
        /* <DEDUP_REMOVED lines=22> */
.L_x_126:
[----:B------:R-:W-:Y:S05]  /*0d90*/  BSYNC.RECONVERGENT B2 ;  /* 0x0000000000027941 */ /* 0x000fea0003800200 */
.L_x_125:
[----:B------:R-:W-:-:S04]  /*0da0*/  ISETP.NE.U32.AND P0, PT, R8, RZ, PT ;  /* 0x000000ff0800720c */ /* 0x000fc80003f05070 */
[----:B------:R-:W-:-:S13]  /*0db0*/  ISETP.NE.AND.EX P0, PT, R7, RZ, PT, P0 ;  /* 0x000000ff0700720c */ /* 0x000fda0003f05300 */
[----:B------:R-:W-:Y:S05]  /*0dc0*/  @!P0 BRA `(.L_x_121) ;  /* 0x0000000000388947 */ /* 0x000fea0003800000 */
[----:B------:R-:W0:Y:S02]  /*0dd0*/  LDCU.64 UR8, c[0x0][0x390] ;  /* 0x00007200ff0877ac */ /* 0x000e240008000a00 */
[----:B0-----:R-:W-:-:S04]  /*0de0*/  LEA R5, P0, R9, UR8, 0x2 ;  /* 0x0000000809057c11 */ /* 0x001fc8000f8010ff */
[----:B------:R-:W-:-:S09]  /*0df0*/  LEA.HI.X R9, R9, UR9, R2, 0x2, P0 ;  /* 0x0000000909097c11 */ /* 0x000fd200080f1402 */
.L_x_134:
        /* <DEDUP_REMOVED lines=11> */
.L_x_121:
[----:B------:R-:W-:Y:S05]  /*0eb0*/  BSYNC.RECONVERGENT B0 ;  /* 0x0000000000007941 */ /* 0x000fea0003800200 */
.L_x_120:
        /* <DEDUP_REMOVED lines=37> */
.L_x_135:
        /* <DEDUP_REMOVED lines=11> */
[----:B------:R1:W-:Y:S04]  /*11c0*/  STS [R4], R3 ;  /* 0x0000000304007388 */ /* 0x0003e80000000800 */
[----:B------:R-:W-:Y:S04]  /*11d0*/  LDS R6, [R4+0x10] ;  /* 0x0000100004067984 */ /* 0x000fe80000000800 */
[----:B------:R-:W2:Y:S01]  /*11e0*/  LDS R11, [R4] ;  /* 0x00000000040b7984 */ /* 0x000ea20000000800 */
[----:B-1----:R-:W-:Y:S01]  /*11f0*/  @!P0 LEA R3, R2, R7, 0x18 ;  /* 0x0000000702038211 */ /* 0x002fe200078ec0ff */
[----:B--2---:R-:W-:-:S05]  /*1200*/  IMAD.IADD R11, R6, 0x1, R11 ;  /* 0x00000001060b7824 */ /* 0x004fca00078e020b */
        /* <DEDUP_REMOVED lines=11> */
.L_x_137:
[----:B------:R-:W-:Y:S05]  /*12c0*/  BSYNC.RECONVERGENT B0 ;  /* 0x0000000000007941 */ /* 0x000fea0003800200 */
.L_x_136:
        /* <DEDUP_REMOVED lines=14> */
.L_x_139:
[----:B------:R-:W-:Y:S05]  /*13b0*/  BSYNC.RECONVERGENT B0 ;  /* 0x0000000000007941 */ /* 0x000fea0003800200 */
.L_x_138:
        /* <DEDUP_REMOVED lines=32> */
.L_x_144:
        /* <DEDUP_REMOVED lines=33> */
.L_x_143:
[----:B------:R-:W-:Y:S05]  /*17d0*/  BSYNC.RECONVERGENT B1 ;  /* 0x0000000000017941 */ /* 0x000fea0003800200 */
.L_x_142:
        /* <DEDUP_REMOVED lines=25> */
.L_x_146:
[----:B------:R-:W-:Y:S05]  /*1970*/  BSYNC.RECONVERGENT B1 ;  /* 0x0000000000017941 */ /* 0x000fea0003800200 */
.L_x_145:
        /* <DEDUP_REMOVED lines=23> */
.L_x_147:
        /* <DEDUP_REMOVED lines=9> */
.L_x_141:
[----:B------:R-:W-:Y:S05]  /*1b80*/  BSYNC.RECONVERGENT B0 ;  /* 0x0000000000007941 */ /* 0x000fea0003800200 */
.L_x_140:
        /* <DEDUP_REMOVED lines=8> */
[----:B------:R2:W-:Y:S04]  /*1c10*/  STS [R4], R3 ;  /* 0x0000000304007388 */ /* 0x0005e80000000800 */
[----:B------:R-:W-:Y:S04]  /*1c20*/  LDS R0, [R4+0x10] ;  /* 0x0000100004007984 */ /* 0x000fe80000000800 */
[----:B------:R-:W3:Y:S01]  /*1c30*/  LDS R7, [R4] ;  /* 0x0000000004077984 */ /* 0x000ee20000000800 */
[----:B--2---:R-:W2:Y:S01]  /*1c40*/  @!P3 LDC.64 R2, c[0x0][0x380] ;  /* 0x0000e000ff02bb82 */ /* 0x004ea20000000a00 */
[----:B---3--:R-:W-:-:S05]  /*1c50*/  IMAD.IADD R7, R0, 0x1, R7 ;  /* 0x0000000100077824 */ /* 0x008fca00078e0207 */
[----:B------:R-:W-:Y:S04]  /*1c60*/  STS [R4], R7 ;  /* 0x0000000704007388 */ /* 0x000fe80000000800 */
[----:B------:R-:W-:Y:S04]  /*1c70*/  LDS R0, [R4+0x8] ;  /* 0x0000080004007984 */ /* 0x000fe80000000800 */
[----:B------:R-:W3:Y:S02]  /*1c80*/  LDS R9, [R4] ;  /* 0x0000000004097984 */ /* 0x000ee40000000800 */
[----:B---3--:R-:W-:-:S05]  /*1c90*/  IMAD.IADD R9, R0, 0x1, R9 ;  /* 0x0000000100097824 */ /* 0x008fca00078e0209 */
[----:B------:R-:W-:Y:S04]  /*1ca0*/  STS [R4], R9 ;  /* 0x0000000904007388 */ /* 0x000fe80000000800 */
[----:B------:R-:W-:Y:S04]  /*1cb0*/  LDS R0, [R4+0x4] ;  /* 0x0000040004007984 */ /* 0x000fe80000000800 */
[----:B------:R-:W3:Y:S02]  /*1cc0*/  LDS R13, [R4] ;  /* 0x00000000040d7984 */ /* 0x000ee40000000800 */
[----:B---3--:R-:W-:-:S05]  /*1cd0*/  IMAD.IADD R13, R0, 0x1, R13 ;  /* 0x00000001000d7824 */ /* 0x008fca00078e020d */
[----:B------:R-:W-:Y:S04]  /*1ce0*/  STS [R4], R13 ;  /* 0x0000000d04007388 */ /* 0x000fe80000000800 */
[----:B------:R-:W2:Y:S04]  /*1cf0*/  @!P3 LDS R5, [R5+0x10] ;  /* 0x000010000505b984 */ /* 0x000ea80000000800 */
[----:B--2---:R2:W-:Y:S02]  /*1d00*/  @!P3 STG.E desc[UR6][R2.64], R5 ;  /* 0x000000050200b986 */ /* 0x0045e4000c101906 */
.L_x_149:
[----:B------:R-:W-:Y:S05]  /*1d10*/  BSYNC.RECONVERGENT B0 ;  /* 0x0000000000007941 */ /* 0x000fea0003800200 */
.L_x_148:
[----:B-1----:R-:W-:Y:S01]  /*1d20*/  STG.E desc[UR6][R10.64], RZ ;  /* 0x000000ff0a007986 */ /* 0x002fe2000c101906 */
[----:B------:R-:W-:Y:S05]  /*1d30*/  EXIT ;  /* 0x000000000000794d */ /* 0x000fea0003800000 */
        .weak           $__internal_4_$__cuda_sm20_div_u64
        .type           $__internal_4_$__cuda_sm20_div_u64,@function
        .size           $__internal_4_$__cuda_sm20_div_u64,(.L_x_341 - $__internal_4_$__cuda_sm20_div_u64)
$__internal_4_$__cuda_sm20_div_u64:
        /* <DEDUP_REMOVED lines=65> */
[----:B------:R-:W-:Y:S06]  /*2150*/  RET.REL.NODEC R6 `(_Z16reduceSinglePassILj16EEvPiS0_PKij) ;  /* 0xffffffdc06a87950 */ /* 0x000fec0003c3ffff */
.L_x_150:
        /* <DEDUP_REMOVED lines=10> */
.L_x_341:


//--------------------- .text._Z16reduceSinglePassILj32EEvPiS0_PKij --------------------------
	.section	.text._Z16reduceSinglePassILj32EEvPiS0_PKij,"ax",@progbits
	.align	128
        .global         _Z16reduceSinglePassILj32EEvPiS0_PKij
        .type           _Z16reduceSinglePassILj32EEvPiS0_PKij,@function
        .size           _Z16reduceSinglePassILj32EEvPiS0_PKij,(.L_x_342 - _Z16reduceSinglePassILj32EEvPiS0_PKij)
        .other          _Z16reduceSinglePassILj32EEvPiS0_PKij,@"STO_CUDA_ENTRY STV_DEFAULT"
_Z16reduceSinglePassILj32EEvPiS0_PKij:
.text._Z16reduceSinglePassILj32EEvPiS0_PKij:
        /* <DEDUP_REMOVED lines=47> */
.L_x_154:
[----:B------:R-:W-:-:S07]  /*02f0*/  MOV R6, 0x310 ;  /* 0x0000031000067802 */ /* 0x000fce0000000f00 */
[----:B------:R-:W-:Y:S05]  /*0300*/  CALL.REL.NOINC `($__internal_5_$__cuda_sm20_div_u64) ;  /* 0x0000001800bc7944 */ /* 0x000fea0003c00000 */
[----:B------:R-:W-:Y:S02]  /*0310*/  IMAD.MOV.U32 R6, RZ, RZ, R8 ;  /* 0x000000ffff067224 */ /* 0x000fe400078e0008 */
[----:B------:R-:W-:-:S07]  /*0320*/  IMAD.MOV.U32 R7, RZ, RZ, R11 ;  /* 0x000000ffff077224 */ /* 0x000fce00078e000b */
.L_x_155:
[----:B------:R-:W-:Y:S05]  /*0330*/  BSYNC.RECONVERGENT B1 ;  /* 0x0000000000017941 */ /* 0x000fea0003800200 */
.L_x_153:
        /* <DEDUP_REMOVED lines=32> */
.L_x_162:
        /* <DEDUP_REMOVED lines=66> */
.L_x_161:
[----:B------:R-:W-:Y:S05]  /*0960*/  BSYNC.RECONVERGENT B3 ;  /* 0x0000000000037941 */ /* 0x000fea0003800200 */
.L_x_160:
        /* <DEDUP_REMOVED lines=38> */
.L_x_164:
[----:B------:R-:W-:Y:S05]  /*0bd0*/  BSYNC.RECONVERGENT B3 ;  /* 0x0000000000037941 */ /* 0x000fea0003800200 */
.L_x_163:
[----:B------:R-:W-:-:S04]  /*0be0*/  ISETP.NE.U32.AND P1, PT, R5, RZ, PT ;  /* 0x000000ff0500720c */ /* 0x000fc80003f25070 */
[----:B------:R-:W-:-:S13]  /*0bf0*/  ISETP.NE.OR.EX P0, PT, R6, RZ, P0, P1 ;  /* 0x000000ff0600720c */ /* 0x000fda0000705710 */
[----:B------:R-:W-:Y:S05]  /*0c00*/  @!P0 BREAK.RELIABLE B1 ;  /* 0x0000000000018942 */ /* 0x000fea0003800100 */
[----:B------:R-:W-:Y:S05]  /*0c10*/  @!P0 BRA `(.L_x_157) ;  /* 0x00000000005c8947 */ /* 0x000fea0003800000 */
.L_x_159:
[----:B------:R-:W-:Y:S05]  /*0c20*/  BSYNC.RELIABLE B1 ;  /* 0x0000000000017941 */ /* 0x000fea0003800100 */
.L_x_158:
        /* <DEDUP_REMOVED lines=22> */
.L_x_157:
[----:B------:R-:W-:Y:S05]  /*0d90*/  BSYNC.RECONVERGENT B2 ;  /* 0x0000000000027941 */ /* 0x000fea0003800200 */
.L_x_156:
[----:B------:R-:W-:-:S04]  /*0da0*/  ISETP.NE.U32.AND P0, PT, R8, RZ, PT ;  /* 0x000000ff0800720c */ /* 0x000fc80003f05070 */
[----:B------:R-:W-:-:S13]  /*0db0*/  ISETP.NE.AND.EX P0, PT, R7, RZ, PT, P0 ;  /* 0x000000ff0700720c */ /* 0x000fda0003f05300 */
[----:B------:R-:W-:Y:S05]  /*0dc0*/  @!P0 BRA `(.L_x_152) ;  /* 0x0000000000388947 */ /* 0x000fea0003800000 */
[----:B------:R-:W0:Y:S02]  /*0dd0*/  LDCU.64 UR8, c[0x0][0x390] ;  /* 0x00007200ff0877ac */ /* 0x000e240008000a00 */
[----:B0-----:R-:W-:-:S04]  /*0de0*/  LEA R5, P0, R9, UR8, 0x2 ;  /* 0x0000000809057c11 */ /* 0x001fc8000f8010ff */
[----:B------:R-:W-:-:S09]  /*0df0*/  LEA.HI.X R9, R9, UR9, R2, 0x2, P0 ;  /* 0x0000000909097c11 */ /* 0x000fd200080f1402 */
.L_x_165:
        /* <DEDUP_REMOVED lines=11> */
.L_x_152:
[----:B------:R-:W-:Y:S05]  /*0eb0*/  BSYNC.RECONVERGENT B0 ;  /* 0x0000000000007941 */ /* 0x000fea0003800200 */
.L_x_151:
        /* <DEDUP_REMOVED lines=41> */
.L_x_166:
        /* <DEDUP_REMOVED lines=31> */
.L_x_168:
[----:B------:R-:W-:Y:S05]  /*1340*/  BSYNC.RECONVERGENT B0 ;  /* 0x0000000000007941 */ /* 0x000fea0003800200 */
.L_x_167:
        /* <DEDUP_REMOVED lines=14> */
.L_x_170:
[----:B------:R-:W-:Y:S05]  /*1430*/  BSYNC.RECONVERGENT B0 ;  /* 0x0000000000007941 */ /* 0x000fea0003800200 */
.L_x_169:
        /* <DEDUP_REMOVED lines=32> */
.L_x_175:
        /* <DEDUP_REMOVED lines=33> */
.L_x_174:
[----:B------:R-:W-:Y:S05]  /*1850*/  BSYNC.RECONVERGENT B1 ;  /* 0x0000000000017941 */ /* 0x000fea0003800200 */
.L_x_173:
        /* <DEDUP_REMOVED lines=25> */
.L_x_177:
[----:B------:R-:W-:Y:S05]  /*19f0*/  BSYNC.RECONVERGENT B1 ;  /* 0x0000000000017941 */ /* 0x000fea0003800200 */
.L_x_176:
        /* <DEDUP_REMOVED lines=23> */
.L_x_178:
        /* <DEDUP_REMOVED lines=9> */
.L_x_172:
[----:B------:R-:W-:Y:S05]  /*1c00*/  BSYNC.RECONVERGENT B0 ;  /* 0x0000000000007941 */ /* 0x000fea0003800200 */
.L_x_171:
        /* <DEDUP_REMOVED lines=28> */
.L_x_180:
[----:B------:R-:W-:Y:S05]  /*1dd0*/  BSYNC.RECONVERGENT B0 ;  /* 0x0000000000007941 */ /* 0x000fea0003800200 */
.L_x_179:
[----:B-1----:R-:W-:Y:S01]  /*1de0*/  STG.E desc[UR6][R10.64], RZ ;  /* 0x000000ff0a007986 */ /* 0x002fe2000c101906 */
[----:B------:R-:W-:Y:S05]  /*1df0*/  EXIT ;  /* 0x000000000000794d */ /* 0x000fea0003800000 */
        .weak           $__internal_5_$__cuda_sm20_div_u64
        .type           $__internal_5_$__cuda_sm20_div_u64,@function
        .size           $__internal_5_$__cuda_sm20_div_u64,(.L_x_342 - $__internal_5_$__cuda_sm20_div_u64)
$__internal_5_$__cuda_sm20_div_u64:
        /* <DEDUP_REMOVED lines=65> */
[----:B------:R-:W-:Y:S06]  /*2210*/  RET.REL.NODEC R6 `(_Z16reduceSinglePassILj32EEvPiS0_PKij) ;  /* 0xffffffdc06787950 */ /* 0x000fec0003c3ffff */
.L_x_181:
        /* <DEDUP_REMOVED lines=14> */
.L_x_342:


//--------------------- .text._Z16reduceSinglePassILj64EEvPiS0_PKij --------------------------
	.section	.text._Z16reduceSinglePassILj64EEvPiS0_PKij,"ax",@progbits
	.align	128
        .global         _Z16reduceSinglePassILj64EEvPiS0_PKij
        .type           _Z16reduceSinglePassILj64EEvPiS0_PKij,@function
        .size           _Z16reduceSinglePassILj64EEvPiS0_PKij,(.L_x_343 - _Z16reduceSinglePassILj64EEvPiS0_PKij)
        .other          _Z16reduceSinglePassILj64EEvPiS0_PKij,@"STO_CUDA_ENTRY STV_DEFAULT"
_Z16reduceSinglePassILj64EEvPiS0_PKij:
.text._Z16reduceSinglePassILj64EEvPiS0_PKij:
        /* <DEDUP_REMOVED lines=47> */
.L_x_185:
[----:B------:R-:W-:-:S07]  /*02f0*/  MOV R6, 0x310 ;  /* 0x0000031000067802 */ /* 0x000fce0000000f00 */
[----:B------:R-:W-:Y:S05]  /*0300*/  CALL.REL.NOINC `($__internal_6_$__cuda_sm20_div_u64) ;  /* 0x0000001800ec7944 */ /* 0x000fea0003c00000 */
[----:B------:R-:W-:Y:S02]  /*0310*/  IMAD.MOV.U32 R6, RZ, RZ, R8 ;  /* 0x000000ffff067224 */ /* 0x000fe400078e0008 */
[----:B------:R-:W-:-:S07]  /*0320*/  IMAD.MOV.U32 R7, RZ, RZ, R11 ;  /* 0x000000ffff077224 */ /* 0x000fce00078e000b */
.L_x_186:
[----:B------:R-:W-:Y:S05]  /*0330*/  BSYNC.RECONVERGENT B1 ;  /* 0x0000000000017941 */ /* 0x000fea0003800200 */
.L_x_184:
        /* <DEDUP_REMOVED lines=32> */
.L_x_193:
        /* <DEDUP_REMOVED lines=66> */
.L_x_192:
[----:B------:R-:W-:Y:S05]  /*0960*/  BSYNC.RECONVERGENT B3 ;  /* 0x0000000000037941 */ /* 0x000fea0003800200 */
.L_x_191:
        /* <DEDUP_REMOVED lines=38> */
.L_x_195:
[----:B------:R-:W-:Y:S05]  /*0bd0*/  BSYNC.RECONVERGENT B3 ;  /* 0x0000000000037941 */ /* 0x000fea0003800200 */
.L_x_194:
[----:B------:R-:W-:-:S04]  /*0be0*/  ISETP.NE.U32.AND P1, PT, R5, RZ, PT ;  /* 0x000000ff0500720c */ /* 0x000fc80003f25070 */
[----:B------:R-:W-:-:S13]  /*0bf0*/  ISETP.NE.OR.EX P0, PT, R6, RZ, P0, P1 ;  /* 0x000000ff0600720c */ /* 0x000fda0000705710 */
[----:B------:R-:W-:Y:S05]  /*0c00*/  @!P0 BREAK.RELIABLE B1 ;  /* 0x0000000000018942 */ /* 0x000fea0003800100 */
[----:B------:R-:W-:Y:S05]  /*0c10*/  @!P0 BRA `(.L_x_188) ;  /* 0x00000000005c8947 */ /* 0x000fea0003800000 */
.L_x_190:
[----:B------:R-:W-:Y:S05]  /*0c20*/  BSYNC.RELIABLE B1 ;  /* 0x0000000000017941 */ /* 0x000fea0003800100 */
.L_x_189:
        /* <DEDUP_REMOVED lines=22> */
.L_x_188:
[----:B------:R-:W-:Y:S05]  /*0d90*/  BSYNC.RECONVERGENT B2 ;  /* 0x0000000000027941 */ /* 0x000fea0003800200 */
.L_x_187:
[----:B------:R-:W-:-:S04]  /*0da0*/  ISETP.NE.U32.AND P0, PT, R8, RZ, PT ;  /* 0x000000ff0800720c */ /* 0x000fc80003f05070 */
[----:B------:R-:W-:-:S13]  /*0db0*/  ISETP.NE.AND.EX P0, PT, R7, RZ, PT, P0 ;  /* 0x000000ff0700720c */ /* 0x000fda0003f05300 */
[----:B------:R-:W-:Y:S05]  /*0dc0*/  @!P0 BRA `(.L_x_183) ;  /* 0x0000000000388947 */ /* 0x000fea0003800000 */
[----:B------:R-:W0:Y:S02]  /*0dd0*/  LDCU.64 UR8, c[0x0][0x390] ;  /* 0x00007200ff0877ac */ /* 0x000e240008000a00 */
[----:B0-----:R-:W-:-:S04]  /*0de0*/  LEA R5, P0, R9, UR8, 0x2 ;  /* 0x0000000809057c11 */ /* 0x001fc8000f8010ff */
[----:B------:R-:W-:-:S09]  /*0df0*/  LEA.HI.X R9, R9, UR9, R2, 0x2, P0 ;  /* 0x0000000909097c11 */ /* 0x000fd200080f1402 */
.L_x_196:
        /* <DEDUP_REMOVED lines=11> */
.L_x_183:
[----:B------:R-:W-:Y:S05]  /*0eb0*/  BSYNC.RECONVERGENT B0 ;  /* 0x0000000000007941 */ /* 0x000fea0003800200 */
.L_x_182:
        /* <DEDUP_REMOVED lines=45> */
.L_x_197:
        /* <DEDUP_REMOVED lines=35> */
.L_x_199:
[----:B------:R-:W-:Y:S05]  /*13c0*/  BSYNC.RECONVERGENT B0 ;  /* 0x0000000000007941 */ /* 0x000fea0003800200 */
.L_x_198:
        /* <DEDUP_REMOVED lines=14> */
.L_x_201:
[----:B------:R-:W-:Y:S05]  /*14b0*/  BSYNC.RECONVERGENT B0 ;  /* 0x0000000000007941 */ /* 0x000fea0003800200 */
.L_x_200:
        /* <DEDUP_REMOVED lines=32> */
.L_x_206:
        /* <DEDUP_REMOVED lines=33> */
.L_x_205:
[----:B------:R-:W-:Y:S05]  /*18d0*/  BSYNC.RECONVERGENT B1 ;  /* 0x0000000000017941 */ /* 0x000fea0003800200 */
.L_x_204:
        /* <DEDUP_REMOVED lines=25> */
.L_x_208:
[----:B------:R-:W-:Y:S05]  /*1a70*/  BSYNC.RECONVERGENT B1 ;  /* 0x0000000000017941 */ /* 0x000fea0003800200 */
.L_x_207:
        /* <DEDUP_REMOVED lines=23> */
.L_x_209:
        /* <DEDUP_REMOVED lines=9> */
.L_x_203:
[----:B------:R-:W-:Y:S05]  /*1c80*/  BSYNC.RECONVERGENT B0 ;  /* 0x0000000000007941 */ /* 0x000fea0003800200 */
.L_x_202:
        /* <DEDUP_REMOVED lines=32> */
.L_x_211:
[----:B------:R-:W-:Y:S05]  /*1e90*/  BSYNC.RECONVERGENT B0 ;  /* 0x0000000000007941 */ /* 0x000fea0003800200 */
.L_x_210:
[----:B-1----:R-:W-:Y:S01]  /*1ea0*/  STG.E desc[UR6][R10.64], RZ ;  /* 0x000000ff0a007986 */ /* 0x002fe2000c101906 */
[----:B------:R-:W-:Y:S05]  /*1eb0*/  EXIT ;  /* 0x000000000000794d */ /* 0x000fea0003800000 */
        .weak           $__internal_6_$__cuda_sm20_div_u64
        .type           $__internal_6_$__cuda_sm20_div_u64,@function
        .size           $__internal_6_$__cuda_sm20_div_u64,(.L_x_343 - $__internal_6_$__cuda_sm20_div_u64)
$__internal_6_$__cuda_sm20_div_u64:
        /* <DEDUP_REMOVED lines=65> */
[----:B------:R-:W-:Y:S06]  /*22d0*/  RET.REL.NODEC R6 `(_Z16reduceSinglePassILj64EEvPiS0_PKij) ;  /* 0xffffffdc06487950 */ /* 0x000fec0003c3ffff */
.L_x_212:
        /* <DEDUP_REMOVED lines=10> */
.L_x_343:


//--------------------- .text._Z16reduceSinglePassILj128EEvPiS0_PKij --------------------------
	.section	.text._Z16reduceSinglePassILj128EEvPiS0_PKij,"ax",@progbits
	.align	128
        .global         _Z16reduceSinglePassILj128EEvPiS0_PKij
        .type           _Z16reduceSinglePassILj128EEvPiS0_PKij,@function
        .size           _Z16reduceSinglePassILj128EEvPiS0_PKij,(.L_x_344 - _Z16reduceSinglePassILj128EEvPiS0_PKij)
        .other          _Z16reduceSinglePassILj128EEvPiS0_PKij,@"STO_CUDA_ENTRY STV_DEFAULT"
_Z16reduceSinglePassILj128EEvPiS0_PKij:
.text._Z16reduceSinglePassILj128EEvPiS0_PKij:
        /* <DEDUP_REMOVED lines=47> */
.L_x_216:
[----:B------:R-:W-:-:S07]  /*02f0*/  MOV R6, 0x310 ;  /* 0x0000031000067802 */ /* 0x000fce0000000f00 */
[----:B------:R-:W-:Y:S05]  /*0300*/  CALL.REL.NOINC `($__internal_7_$__cuda_sm20_div_u64) ;  /* 0x0000001c00307944 */ /* 0x000fea0003c00000 */
[----:B------:R-:W-:Y:S02]  /*0310*/  IMAD.MOV.U32 R6, RZ, RZ, R8 ;  /* 0x000000ffff067224 */ /* 0x000fe400078e0008 */
[----:B------:R-:W-:-:S07]  /*0320*/  IMAD.MOV.U32 R7, RZ, RZ, R11 ;  /* 0x000000ffff077224 */ /* 0x000fce00078e000b */
.L_x_217:
[----:B------:R-:W-:Y:S05]  /*0330*/  BSYNC.RECONVERGENT B1 ;  /* 0x0000000000017941 */ /* 0x000fea0003800200 */
.L_x_215:
        /* <DEDUP_REMOVED lines=32> */
.L_x_224:
        /* <DEDUP_REMOVED lines=66> */
.L_x_223:
[----:B------:R-:W-:Y:S05]  /*0960*/  BSYNC.RECONVERGENT B3 ;  /* 0x0000000000037941 */ /* 0x000fea0003800200 */
.L_x_222:
        /* <DEDUP_REMOVED lines=38> */
.L_x_226:
[----:B------:R-:W-:Y:S05]  /*0bd0*/  BSYNC.RECONVERGENT B3 ;  /* 0x0000000000037941 */ /* 0x000fea0003800200 */
.L_x_225:
[----:B------:R-:W-:-:S04]  /*0be0*/  ISETP.NE.U32.AND P1, PT, R5, RZ, PT ;  /* 0x000000ff0500720c */ /* 0x000fc80003f25070 */
[----:B------:R-:W-:-:S13]  /*0bf0*/  ISETP.NE.OR.EX P0, PT, R6, RZ, P0, P1 ;  /* 0x000000ff0600720c */ /* 0x000fda0000705710 */
[----:B------:R-:W-:Y:S05]  /*0c00*/  @!P0 BREAK.RELIABLE B1 ;  /* 0x0000000000018942 */ /* 0x000fea0003800100 */
[----:B------:R-:W-:Y:S05]  /*0c10*/  @!P0 BRA `(.L_x_219) ;  /* 0x00000000005c8947 */ /* 0x000fea0003800000 */
.L_x_221:
[----:B------:R-:W-:Y:S05]  /*0c20*/  BSYNC.RELIABLE B1 ;  /* 0x0000000000017941 */ /* 0x000fea0003800100 */
.L_x_220:
        /* <DEDUP_REMOVED lines=22> */
.L_x_219:
[----:B------:R-:W-:Y:S05]  /*0d90*/  BSYNC.RECONVERGENT B2 ;  /* 0x0000000000027941 */ /* 0x000fea0003800200 */
.L_x_218:
[----:B------:R-:W-:-:S04]  /*0da0*/  ISETP.NE.U32.AND P0, PT, R8, RZ, PT ;  /* 0x000000ff0800720c */ /* 0x000fc80003f05070 */
[----:B------:R-:W-:-:S13]  /*0db0*/  ISETP.NE.AND.EX P0, PT, R7, RZ, PT, P0 ;  /* 0x000000ff0700720c */ /* 0x000fda0003f05300 */
[----:B------:R-:W-:Y:S05]  /*0dc0*/  @!P0 BRA `(.L_x_214) ;  /* 0x0000000000388947 */ /* 0x000fea0003800000 */
[----:B------:R-:W0:Y:S02]  /*0dd0*/  LDCU.64 UR8, c[0x0][0x390] ;  /* 0x00007200ff0877ac */ /* 0x000e240008000a00 */
[----:B0-----:R-:W-:-:S04]  /*0de0*/  LEA R5, P0, R9, UR8, 0x2 ;  /* 0x0000000809057c11 */ /* 0x001fc8000f8010ff */
[----:B------:R-:W-:-:S09]  /*0df0*/  LEA.HI.X R9, R9, UR9, R2, 0x2, P0 ;  /* 0x0000000909097c11 */ /* 0x000fd200080f1402 */
.L_x_227:
        /* <DEDUP_REMOVED lines=11> */
.L_x_214:
[----:B------:R-:W-:Y:S05]  /*0eb0*/  BSYNC.RECONVERGENT B0 ;  /* 0x0000000000007941 */ /* 0x000fea0003800200 */
.L_x_213:
        /* <DEDUP_REMOVED lines=11> */
[C---:B------:R-:W-:Y:S02]  /*0f70*/  ISETP.GT.U32.AND P0, PT, R0.reuse, 0x3f, PT ;  /* 0x0000003f0000780c */ /* 0x040fe40003f04070 */
[----:B------:R-:W-:-:S11]  /*0f80*/  ISETP.GT.U32.AND P1, PT, R0, 0x1f, PT ;  /* 0x0000001f0000780c */ /* 0x000fd60003f24070 */
[----:B------:R-:W-:Y:S04]  /*0f90*/  @!P0 LDS R5, [R4+0x100] ;  /* 0x0001000004058984 */ /* 0x000fe80000000800 */
[----:B------:R-:W1:Y:S02]  /*0fa0*/  @!P0 LDS R6, [R4] ;  /* 0x0000000004068984 */ /* 0x000e640000000800 */
[----:B-1----:R-:W-:-:S05]  /*0fb0*/  @!P0 IMAD.IADD R5, R5, 0x1, R6 ;  /* 0x0000000105058824 */ /* 0x002fca00078e0206 */
[----:B------:R1:W-:Y:S01]  /*0fc0*/  @!P0 STS [R4], R5 ;  /* 0x0000000504008388 */ /* 0x0003e20000000800 */
[----:B------:R-:W-:Y:S06]  /*0fd0*/  BAR.SYNC.DEFER_BLOCKING 0x0 ;  /* 0x0000000000007b1d */ /* 0x000fec0000010000 */
[----:B------:R-:W-:Y:S05]  /*0fe0*/  @P1 EXIT ;  /* 0x000000000000194d */ /* 0x000fea0003800000 */
[----:B-1----:R-:W-:Y:S01]  /*0ff0*/  LDS R5, [R4+0x80] ;  /* 0x0000800004057984 */ /* 0x002fe20000000800 */
        /* <DEDUP_REMOVED lines=31> */
.L_x_228:
[C---:B------:R-:W-:Y:S01]  /*11f0*/  ISETP.GT.U32.AND P2, PT, R0.reuse, 0x3f, PT ;  /* 0x0000003f0000780c */ /* 0x040fe20003f44070 */
[----:B------:R-:W1:Y:S01]  /*1200*/  LDC.64 R8, c[0x0][0x388] ;  /* 0x0000e200ff087b82 */ /* 0x000e620000000a00 */
[C---:B------:R-:W-:Y:S01]  /*1210*/  ISETP.GT.U32.AND P3, PT, R0.reuse, 0x1f, PT ;  /* 0x0000001f0000780c */ /* 0x040fe20003f64070 */
[----:B------:R-:W-:Y:S01]  /*1220*/  BSSY.RECONVERGENT B0, `(.L_x_229) ;  /* 0x0000026000007945 */ /* 0x000fe20003800200 */
[----:B------:R-:W-:-:S09]  /*1230*/  ISETP.NE.AND P4, PT, R0, RZ, PT ;  /* 0x000000ff0000720c */ /* 0x000fd20003f85270 */
[----:B------:R-:W-:Y:S04]  /*1240*/  @!P2 LDS R5, [R4+0x100] ;  /* 0x000100000405a984 */ /* 0x000fe80000000800 */
[----:B------:R-:W2:Y:S01]  /*1250*/  @!P2 LDS R6, [R4] ;  /* 0x000000000406a984 */ /* 0x000ea20000000800 */
[----:B-1----:R-:W-:-:S04]  /*1260*/  IMAD.WIDE.U32 R8, R3, 0x4, R8 ;  /* 0x0000000403087825 */ /* 0x002fc800078e0008 */
[----:B--2---:R-:W-:Y:S01]  /*1270*/  @!P2 IMAD.IADD R11, R5, 0x1, R6 ;  /* 0x00000001050ba824 */ /* 0x004fe200078e0206 */
[----:B------:R-:W-:-:S04]  /*1280*/  LEA R5, R2, R7, 0x18 ;  /* 0x0000000702057211 */ /* 0x000fc800078ec0ff */
[----:B------:R1:W-:Y:S01]  /*1290*/  @!P2 STS [R4], R11 ;  /* 0x0000000b0400a388 */ /* 0x0003e20000000800 */
[----:B------:R-:W-:Y:S06]  /*12a0*/  BAR.SYNC.DEFER_BLOCKING 0x0 ;  /* 0x0000000000007b1d */ /* 0x000fec0000010000 */
[----:B------:R-:W-:Y:S05]  /*12b0*/  @P3 BRA `(.L_x_230) ;  /* 0x0000000000703947 */ /* 0x000fea0003800000 */
[----:B------:R-:W-:Y:S01]  /*12c0*/  LDS R3, [R4+0x80] ;  /* 0x0000800004037984 */ /* 0x000fe20000000800 */
[----:B------:R-:W-:-:S03]  /*12d0*/  ISETP.NE.AND P0, PT, R0, RZ, PT ;  /* 0x000000ff0000720c */ /* 0x000fc60003f05270 */
[----:B------:R-:W2:Y:S02]  /*12e0*/  LDS R6, [R4] ;  /* 0x0000000004067984 */ /* 0x000ea40000000800 */
[----:B--2---:R-:W-:-:S05]  /*12f0*/  IMAD.IADD R3, R3, 0x1, R6 ;  /* 0x0000000103037824 */ /* 0x004fca00078e0206 */
[----:B------:R-:W-:Y:S04]  /*1300*/  STS [R4], R3 ;  /* 0x0000000304007388 */ /* 0x000fe80000000800 */
[----:B------:R-:W-:Y:S04]  /*1310*/  LDS R6, [R4+0x40] ;  /* 0x0000400004067984 */ /* 0x000fe80000000800 */
[----:B-1----:R-:W1:Y:S02]  /*1320*/  LDS R11, [R4] ;  /* 0x00000000040b7984 */ /* 0x002e640000000800 */
        /* <DEDUP_REMOVED lines=21> */
.L_x_230:
[----:B------:R-:W-:Y:S05]  /*1480*/  BSYNC.RECONVERGENT B0 ;  /* 0x0000000000007941 */ /* 0x000fea0003800200 */
.L_x_229:
[----:B------:R-:W-:Y:S06]  /*1490*/  MEMBAR.SC.GPU ;  /* 0x0000000000007992 */ /* 0x000fec0000002000 */
[----:B------:R-:W-:-:S00]  /*14a0*/  ERRBAR ;  /* 0x00000000000079ab */ /* 0x000fc00000000000 */
[----:B------:R-:W-:Y:S06]  /*14b0*/  CGAERRBAR ;  /* 0x00000000000075ab */ /* 0x000fec0000000000 */
[----:B------:R-:W-:Y:S01]  /*14c0*/  CCTL.IVALL ;  /* 0x00000000ff00798f */ /* 0x000fe20002000000 */
[----:B------:R-:W-:Y:S04]  /*14d0*/  BSSY.RECONVERGENT B0, `(.L_x_231) ;  /* 0x000000a000007945 */ /* 0x000fe80003800200 */
[----:B------:R-:W-:Y:S05]  /*14e0*/  @P4 BRA `(.L_x_232) ;  /* 0x0000000000204947 */ /* 0x000fea0003800000 */
[----:B--2---:R-:W2:Y:S01]  /*14f0*/  LDC.64 R8, c[0x4][RZ] ;  /* 0x01000000ff087b82 */ /* 0x004ea20000000a00 */
[----:B------:R-:W-:-:S05]  /*1500*/  IMAD.MOV.U32 R3, RZ, RZ, 0x1 ;  /* 0x00000001ff037424 */ /* 0x000fca00078e00ff */
[----:B--2---:R-:W2:Y:S01]  /*1510*/  ATOMG.E.ADD.STRONG.GPU PT, R8, desc[UR6][R8.64], R3 ;  /* 0x80000003080879a8 */ /* 0x004ea200081ef106 */
[----:B------:R-:W-:Y:S01]  /*1520*/  UIADD3 UR4, UPT, UPT, UR5, -0x1, URZ ;  /* 0xffffffff05047890 */ /* 0x000fe2000fffe0ff */
[----:B------:R-:W-:-:S05]  /*1530*/  LEA R7, R2, R7, 0x18 ;  /* 0x0000000702077211 */ /* 0x000fca00078ec0ff */
[----:B--2---:R-:W-:-:S04]  /*1540*/  ISETP.NE.AND P0, PT, R8, UR4, PT ;  /* 0x0000000408007c0c */ /* 0x004fc8000bf05270 */
[----:B------:R-:W-:-:S05]  /*1550*/  SEL R2, RZ, 0x1, P0 ;  /* 0x00000001ff027807 */ /* 0x000fca0000000000 */
[----:B------:R3:W-:Y:S04]  /*1560*/  STS.U8 [R7], R2 ;  /* 0x0000000207007388 */ /* 0x0007e80000000000 */
.L_x_232:
[----:B------:R-:W-:Y:S05]  /*1570*/  BSYNC.RECONVERGENT B0 ;  /* 0x0000000000007941 */ /* 0x000fea0003800200 */
.L_x_231:
[----:B------:R-:W-:Y:S06]  /*1580*/  BAR.SYNC.DEFER_BLOCKING 0x0 ;  /* 0x0000000000007b1d */ /* 0x000fec0000010000 */
[----:B---3--:R-:W3:Y:S02]  /*1590*/  LDS.U8 R2, [R5] ;  /* 0x0000000005027984 */ /* 0x008ee40000000000 */
[----:B---3--:R-:W-:-:S13]  /*15a0*/  ISETP.NE.AND P0, PT, R2, RZ, PT ;  /* 0x000000ff0200720c */ /* 0x008fda0003f05270 */
[----:B------:R-:W-:Y:S05]  /*15b0*/  @!P0 EXIT ;  /* 0x000000000000894d */ /* 0x000fea0003800000 */
[----:B------:R-:W-:Y:S01]  /*15c0*/  ISETP.GE.U32.AND P0, PT, R0, UR5, PT ;  /* 0x0000000500007c0c */ /* 0x000fe2000bf06070 */
[----:B------:R-:W-:Y:S01]  /*15d0*/  BSSY.RECONVERGENT B0, `(.L_x_233) ;  /* 0x0000077000007945 */ /* 0x000fe20003800200 */
[----:B--2---:R-:W-:-:S11]  /*15e0*/  IMAD.MOV.U32 R9, RZ, RZ, RZ ;  /* 0x000000ffff097224 */ /* 0x004fd600078e00ff */
        /* <DEDUP_REMOVED lines=17> */
[----:B------:R-:W2:Y:S01]  /*1700*/  LDCU.64 UR8, c[0x0][0x388] ;  /* 0x00007100ff0877ac */ /* 0x000ea20008000a00 */
[----:B------:R-:W-:Y:S01]  /*1710*/  LOP3.LUT R10, R10, 0x3ffffff, RZ, 0xc0, !PT ;  /* 0x03ffffff0a0a7812 */ /* 0x000fe200078ec0ff */
[----:B------:R-:W-:Y:S01]  /*1720*/  IMAD.MOV.U32 R9, RZ, RZ, RZ ;  /* 0x000000ffff097224 */ /* 0x000fe200078e00ff */
[----:B-1----:R-:W-:Y:S02]  /*1730*/  LOP3.LUT R11, R6, 0xfffffff0, RZ, 0xc0, !PT ;  /* 0xfffffff0060b7812 */ /* 0x002fe400078ec0ff */
[----:B--2---:R-:W-:-:S04]  /*1740*/  LEA R2, P1, R7, UR8, 0x2 ;  /* 0x0000000807027c11 */ /* 0x004fc8000f8210ff */
[----:B------:R-:W-:Y:S02]  /*1750*/  IADD3 R2, P5, PT, R2, 0x1000, RZ ;  /* 0x0000100002027810 */ /* 0x000fe40007fbe0ff */
[----:B------:R-:W-:-:S05]  /*1760*/  LEA.HI.X R3, R7, UR9, R0, 0x2, P1 ;  /* 0x0000000907037c11 */ /* 0x000fca00088f1400 */
[----:B------:R-:W-:-:S07]  /*1770*/  IMAD.X R3, RZ, RZ, R3, P5 ;  /* 0x000000ffff037224 */ /* 0x000fce00028e0603 */
.L_x_237:
        /* <DEDUP_REMOVED lines=33> */
.L_x_236:
[----:B------:R-:W-:Y:S05]  /*1990*/  BSYNC.RECONVERGENT B1 ;  /* 0x0000000000017941 */ /* 0x000fea0003800200 */
.L_x_235:
        /* <DEDUP_REMOVED lines=8> */
[----:B------:R-:W2:Y:S02]  /*1a20*/  LDCU.64 UR8, c[0x0][0x388] ;  /* 0x00007100ff0877ac */ /* 0x000ea40008000a00 */
[----:B--2---:R-:W-:-:S04]  /*1a30*/  LEA R2, P0, R7, UR8, 0x2 ;  /* 0x0000000807027c11 */ /* 0x004fc8000f8010ff */
[----:B------:R-:W-:-:S05]  /*1a40*/  LEA.HI.X R3, R7, UR9, R0, 0x2, P0 ;  /* 0x0000000907037c11 */ /* 0x000fca00080f1400 */
[----:B------:R-:W2:Y:S04]  /*1a50*/  LDG.E R8, desc[UR6][R2.64] ;  /* 0x0000000602087981 */ /* 0x000ea8000c1e1900 */
[----:B------:R-:W2:Y:S04]  /*1a60*/  LDG.E R10, desc[UR6][R2.64+0x200] ;  /* 0x00020006020a7981 */ /* 0x000ea8000c1e1900 */
[----:B-1----:R-:W3:Y:S04]  /*1a70*/  LDG.E R11, desc[UR6][R2.64+0x400] ;  /* 0x00040006020b7981 */ /* 0x002ee8000c1e1900 */
        /* <DEDUP_REMOVED lines=11> */
.L_x_239:
[----:B------:R-:W-:Y:S05]  /*1b30*/  BSYNC.RECONVERGENT B1 ;  /* 0x0000000000017941 */ /* 0x000fea0003800200 */
.L_x_238:
[----:B------:R-:W-:Y:S05]  /*1b40*/  @!P1 BRA `(.L_x_234) ;  /* 0x00000000007c9947 */ /* 0x000fea0003800000 */
[----:B------:R-:W-:-:S04]  /*1b50*/  ISETP.GE.U32.AND P0, PT, R17, 0x4, PT ;  /* 0x000000041100780c */ /* 0x000fc80003f06070 */
[----:B------:R-:W-:-:S13]  /*1b60*/  ISETP.GE.U32.AND.EX P0, PT, RZ, RZ, PT, P0 ;  /* 0x000000ffff00720c */ /* 0x000fda0003f06100 */
[----:B------:R-:W2:Y:S02]  /*1b70*/  @P0 LDC.64 R2, c[0x0][0x388] ;  /* 0x0000e200ff020b82 */ /* 0x000ea40000000a00 */
[----:B--2---:R-:W-:-:S04]  /*1b80*/  @P0 LEA R2, P1, R7, R2, 0x2 ;  /* 0x0000000207020211 */ /* 0x004fc800078210ff */
[----:B------:R-:W-:-:S05]  /*1b90*/  @P0 LEA.HI.X R3, R7, R3, R0, 0x2, P1 ;  /* 0x0000000307030211 */ /* 0x000fca00008f1400 */
[----:B------:R-:W2:Y:S04]  /*1ba0*/  @P0 LDG.E R8, desc[UR6][R2.64] ;  /* 0x0000000602080981 */ /* 0x000ea8000c1e1900 */
[----:B------:R-:W2:Y:S04]  /*1bb0*/  @P0 LDG.E R10, desc[UR6][R2.64+0x200] ;  /* 0x00020006020a0981 */ /* 0x000ea8000c1e1900 */
[----:B-1----:R-:W3:Y:S04]  /*1bc0*/  @P0 LDG.E R11, desc[UR6][R2.64+0x400] ;  /* 0x00040006020b0981 */ /* 0x002ee8000c1e1900 */
        /* <DEDUP_REMOVED lines=14> */
.L_x_240:
        /* <DEDUP_REMOVED lines=9> */
.L_x_234:
[----:B------:R-:W-:Y:S05]  /*1d40*/  BSYNC.RECONVERGENT B0 ;  /* 0x0000000000007941 */ /* 0x000fea0003800200 */
.L_x_233:
[----:B------:R-:W-:Y:S01]  /*1d50*/  STS [R4], R9 ;  /* 0x0000000904007388 */ /* 0x000fe20000000800 */
[----:B------:R-:W2:Y:S01]  /*1d60*/  LDC.64 R2, c[0x4][RZ] ;  /* 0x01000000ff027b82 */ /* 0x000ea20000000a00 */
[----:B------:R-:W-:Y:S07]  /*1d70*/  BSSY.RECONVERGENT B0, `(.L_x_241) ;  /* 0x0000023000007945 */ /* 0x000fee0003800200 */
[----:B------:R-:W-:Y:S06]  /*1d80*/  BAR.SYNC.DEFER_BLOCKING 0x0 ;  /* 0x0000000000007b1d */ /* 0x000fec0000010000 */
[----:B------:R-:W-:Y:S04]  /*1d90*/  @!P2 LDS R0, [R4+0x100] ;  /* 0x000100000400a984 */ /* 0x000fe80000000800 */
[----:B------:R-:W3:Y:S02]  /*1da0*/  @!P2 LDS R7, [R4] ;  /* 0x000000000407a984 */ /* 0x000ee40000000800 */
[----:B---3--:R-:W-:-:S05]  /*1db0*/  @!P2 IMAD.IADD R7, R0, 0x1, R7 ;  /* 0x000000010007a824 */ /* 0x008fca00078e0207 */
[----:B------:R3:W-:Y:S01]  /*1dc0*/  @!P2 STS [R4], R7 ;  /* 0x000000070400a388 */ /* 0x0007e20000000800 */
[----:B------:R-:W-:Y:S06]  /*1dd0*/  BAR.SYNC.DEFER_BLOCKING 0x0 ;  /* 0x0000000000007b1d */ /* 0x000fec0000010000 */
[----:B--2---:R-:W-:Y:S05]  /*1de0*/  @P3 BRA `(.L_x_242) ;  /* 0x00000000006c3947 */ /* 0x004fea0003800000 */
[----:B------:R-:W-:Y:S04]  /*1df0*/  LDS R0, [R4+0x80] ;  /* 0x0000800004007984 */ /* 0x000fe80000000800 */
[----:B---3--:R-:W2:Y:S02]  /*1e00*/  LDS R7, [R4] ;  /* 0x0000000004077984 */ /* 0x008ea40000000800 */
[----:B--2---:R-:W-:-:S05]  /*1e10*/  IMAD.IADD R7, R0, 0x1, R7 ;  /* 0x0000000100077824 */ /* 0x004fca00078e0207 */
[----:B------:R-:W-:Y:S04]  /*1e20*/  STS [R4], R7 ;  /* 0x0000000704007388 */ /* 0x000fe80000000800 */
[----:B------:R-:W-:Y:S04]  /*1e30*/  LDS R0, [R4+0x40] ;  /* 0x0000400004007984 */ /* 0x000fe80000000800 */
        /* <DEDUP_REMOVED lines=17> */
[----:B-1----:R-:W-:-:S02]  /*1f50*/  IMAD.IADD R11, R0, 0x1, R7 ;  /* 0x00000001000b7824 */ /* 0x002fc400078e0207 */
[----:B------:R-:W1:Y:S03]  /*1f60*/  @!P4 LDC.64 R6, c[0x0][0x380] ;  /* 0x0000e000ff06cb82 */ /* 0x000e660000000a00 */
[----:B------:R-:W-:Y:S04]  /*1f70*/  STS [R4], R11 ;  /* 0x0000000b04007388 */ /* 0x000fe80000000800 */
[----:B------:R-:W1:Y:S04]  /*1f80*/  @!P4 LDS R5, [R5+0x10] ;  /* 0x000010000505c984 */ /* 0x000e680000000800 */
[----:B-1----:R2:W-:Y:S02]  /*1f90*/  @!P4 STG.E desc[UR6][R6.64], R5 ;  /* 0x000000050600c986 */ /* 0x0025e4000c101906 */
.L_x_242:
[----:B------:R-:W-:Y:S05]  /*1fa0*/  BSYNC.RECONVERGENT B0 ;  /* 0x0000000000007941 */ /* 0x000fea0003800200 */
.L_x_241:
[----:B------:R-:W-:Y:S01]  /*1fb0*/  STG.E desc[UR6][R2.64], RZ ;  /* 0x000000ff02007986 */ /* 0x000fe2000c101906 */
[----:B------:R-:W-:Y:S05]  /*1fc0*/  EXIT ;  /* 0x000000000000794d */ /* 0x000fea0003800000 */
        .weak           $__internal_7_$__cuda_sm20_div_u64
        .type           $__internal_7_$__cuda_sm20_div_u64,@function
        .size           $__internal_7_$__cuda_sm20_div_u64,(.L_x_344 - $__internal_7_$__cuda_sm20_div_u64)
$__internal_7_$__cuda_sm20_div_u64:
        /* <DEDUP_REMOVED lines=65> */
[----:B------:R-:W-:Y:S06]  /*23e0*/  RET.REL.NODEC R6 `(_Z16reduceSinglePassILj128EEvPiS0_PKij) ;  /* 0xffffffdc06047950 */ /* 0x000fec0003c3ffff */
.L_x_243:
        /* <DEDUP_REMOVED lines=9> */
.L_x_344:


//--------------------- .text._Z16reduceSinglePassILj256EEvPiS0_PKij --------------------------
	.section	.text._Z16reduceSinglePassILj256EEvPiS0_PKij,"ax",@progbits
	.align	128
        .global         _Z16reduceSinglePassILj256EEvPiS0_PKij
        .type           _Z16reduceSinglePassILj256EEvPiS0_PKij,@function
        .size           _Z16reduceSinglePassILj256EEvPiS0_PKij,(.L_x_345 - _Z16reduceSinglePassILj256EEvPiS0_PKij)
        .other          _Z16reduceSinglePassILj256EEvPiS0_PKij,@"STO_CUDA_ENTRY STV_DEFAULT"
_Z16reduceSinglePassILj256EEvPiS0_PKij:
.text._Z16reduceSinglePassILj256EEvPiS0_PKij:
        /* <DEDUP_REMOVED lines=47> */
.L_x_247:
[----:B------:R-:W-:-:S07]  /*02f0*/  MOV R6, 0x310 ;  /* 0x0000031000067802 */ /* 0x000fce0000000f00 */
[----:B------:R-:W-:Y:S05]  /*0300*/  CALL.REL.NOINC `($__internal_8_$__cuda_sm20_div_u64) ;  /* 0x0000001c00747944 */ /* 0x000fea0003c00000 */
[----:B------:R-:W-:Y:S02]  /*0310*/  IMAD.MOV.U32 R6, RZ, RZ, R8 ;  /* 0x000000ffff067224 */ /* 0x000fe400078e0008 */
[----:B------:R-:W-:-:S07]  /*0320*/  IMAD.MOV.U32 R7, RZ, RZ, R11 ;  /* 0x000000ffff077224 */ /* 0x000fce00078e000b */
.L_x_248:
[----:B------:R-:W-:Y:S05]  /*0330*/  BSYNC.RECONVERGENT B1 ;  /* 0x0000000000017941 */ /* 0x000fea0003800200 */
.L_x_246:
        /* <DEDUP_REMOVED lines=32> */
.L_x_255:
        /* <DEDUP_REMOVED lines=66> */
.L_x_254:
[----:B------:R-:W-:Y:S05]  /*0960*/  BSYNC.RECONVERGENT B3 ;  /* 0x0000000000037941 */ /* 0x000fea0003800200 */
.L_x_253:
        /* <DEDUP_REMOVED lines=38> */
.L_x_257:
[----:B------:R-:W-:Y:S05]  /*0bd0*/  BSYNC.RECONVERGENT B3 ;  /* 0x0000000000037941 */ /* 0x000fea0003800200 */
.L_x_256:
[----:B------:R-:W-:-:S04]  /*0be0*/  ISETP.NE.U32.AND P1, PT, R5, RZ, PT ;  /* 0x000000ff0500720c */ /* 0x000fc80003f25070 */
[----:B------:R-:W-:-:S13]  /*0bf0*/  ISETP.NE.OR.EX P0, PT, R6, RZ, P0, P1 ;  /* 0x000000ff0600720c */ /* 0x000fda0000705710 */
[----:B------:R-:W-:Y:S05]  /*0c00*/  @!P0 BREAK.RELIABLE B1 ;  /* 0x0000000000018942 */ /* 0x000fea0003800100 */
[----:B------:R-:W-:Y:S05]  /*0c10*/  @!P0 BRA `(.L_x_250) ;  /* 0x00000000005c8947 */ /* 0x000fea0003800000 */
.L_x_252:
[----:B------:R-:W-:Y:S05]  /*0c20*/  BSYNC.RELIABLE B1 ;  /* 0x0000000000017941 */ /* 0x000fea0003800100 */
.L_x_251:
        /* <DEDUP_REMOVED lines=22> */
.L_x_250:
[----:B------:R-:W-:Y:S05]  /*0d90*/  BSYNC.RECONVERGENT B2 ;  /* 0x0000000000027941 */ /* 0x000fea0003800200 */
.L_x_249:
[----:B------:R-:W-:-:S04]  /*0da0*/  ISETP.NE.U32.AND P0, PT, R8, RZ, PT ;  /* 0x000000ff0800720c */ /* 0x000fc80003f05070 */
[----:B------:R-:W-:-:S13]  /*0db0*/  ISETP.NE.AND.EX P0, PT, R7, RZ, PT, P0 ;  /* 0x000000ff0700720c */ /* 0x000fda0003f05300 */
[----:B------:R-:W-:Y:S05]  /*0dc0*/  @!P0 BRA `(.L_x_245) ;  /* 0x0000000000388947 */ /* 0x000fea0003800000 */
[----:B------:R-:W0:Y:S02]  /*0dd0*/  LDCU.64 UR8, c[0x0][0x390] ;  /* 0x00007200ff0877ac */ /* 0x000e240008000a00 */
[----:B0-----:R-:W-:-:S04]  /*0de0*/  LEA R5, P0, R9, UR8, 0x2 ;  /* 0x0000000809057c11 */ /* 0x001fc8000f8010ff */
[----:B------:R-:W-:-:S09]  /*0df0*/  LEA.HI.X R9, R9, UR9, R2, 0x2, P0 ;  /* 0x0000000909097c11 */ /* 0x000fd200080f1402 */
.L_x_258:
        /* <DEDUP_REMOVED lines=11> */
.L_x_245:
[----:B------:R-:W-:Y:S05]  /*0eb0*/  BSYNC.RECONVERGENT B0 ;  /* 0x0000000000007941 */ /* 0x000fea0003800200 */
.L_x_244:
        /* <DEDUP_REMOVED lines=16> */
[----:B------:R-:W-:Y:S01]  /*0fc0*/  @!P0 STS [R4], R5 ;  /* 0x0000000504008388 */ /* 0x000fe20000000800 */
[----:B------:R-:W-:Y:S01]  /*0fd0*/  BAR.SYNC.DEFER_BLOCKING 0x0 ;  /* 0x0000000000007b1d */ /* 0x000fe20000010000 */
[----:B------:R-:W-:-:S05]  /*0fe0*/  ISETP.GT.U32.AND P0, PT, R0, 0x1f, PT ;  /* 0x0000001f0000780c */ /* 0x000fca0003f04070 */
[----:B------:R-:W-:Y:S04]  /*0ff0*/  @!P1 LDS R6, [R4+0x100] ;  /* 0x0001000004069984 */ /* 0x000fe80000000800 */
[----:B------:R-:W1:Y:S02]  /*1000*/  @!P1 LDS R9, [R4] ;  /* 0x0000000004099984 */ /* 0x000e640000000800 */
[----:B-1----:R-:W-:-:S05]  /*1010*/  @!P1 IMAD.IADD R9, R6, 0x1, R9 ;  /* 0x0000000106099824 */ /* 0x002fca00078e0209 */
[----:B------:R1:W-:Y:S01]  /*1020*/  @!P1 STS [R4], R9 ;  /* 0x0000000904009388 */ /* 0x0003e20000000800 */
[----:B------:R-:W-:Y:S06]  /*1030*/  BAR.SYNC.DEFER_BLOCKING 0x0 ;  /* 0x0000000000007b1d */ /* 0x000fec0000010000 */
[----:B------:R-:W-:Y:S05]  /*1040*/  @P0 EXIT ;  /* 0x000000000000094d */ /* 0x000fea0003800000 */
        /* <DEDUP_REMOVED lines=32> */
.L_x_259:
[C---:B------:R-:W-:Y:S01]  /*1250*/  ISETP.GT.U32.AND P2, PT, R0.reuse, 0x7f, PT ;  /* 0x0000007f0000780c */ /* 0x040fe20003f44070 */
[----:B------:R-:W1:Y:S01]  /*1260*/  LDC.64 R8, c[0x0][0x388] ;  /* 0x0000e200ff087b82 */ /* 0x000e620000000a00 */
[C---:B------:R-:W-:Y:S01]  /*1270*/  ISETP.GT.U32.AND P3, PT, R0.reuse, 0x3f, PT ;  /* 0x0000003f0000780c */ /* 0x040fe20003f64070 */
[----:B------:R-:W-:Y:S01]  /*1280*/  BSSY.RECONVERGENT B0, `(.L_x_260) ;  /* 0x000002c000007945 */ /* 0x000fe20003800200 */
[C---:B------:R-:W-:Y:S02]  /*1290*/  ISETP.GT.U32.AND P4, PT, R0.reuse, 0x1f, PT ;  /* 0x0000001f0000780c */ /* 0x040fe40003f84070 */
[----:B------:R-:W-:-:S07]  /*12a0*/  ISETP.NE.AND P5, PT, R0, RZ, PT ;  /* 0x000000ff0000720c */ /* 0x000fce0003fa5270 */
[----:B------:R-:W-:Y:S04]  /*12b0*/  @!P2 LDS R5, [R4+0x200] ;  /* 0x000200000405a984 */ /* 0x000fe80000000800 */
[----:B------:R-:W2:Y:S01]  /*12c0*/  @!P2 LDS R6, [R4] ;  /* 0x000000000406a984 */ /* 0x000ea20000000800 */
[----:B-1----:R-:W-:-:S04]  /*12d0*/  IMAD.WIDE.U32 R8, R3, 0x4, R8 ;  /* 0x0000000403087825 */ /* 0x002fc800078e0008 */
[----:B--2---:R-:W-:-:S05]  /*12e0*/  @!P2 IMAD.IADD R11, R5, 0x1, R6 ;  /* 0x00000001050ba824 */ /* 0x004fca00078e0206 */
[----:B------:R-:W-:Y:S01]  /*12f0*/  @!P2 STS [R4], R11 ;  /* 0x0000000b0400a388 */ /* 0x000fe20000000800 */
[----:B------:R-:W-:Y:S06]  /*1300*/  BAR.SYNC.DEFER_BLOCKING 0x0 ;  /* 0x0000000000007b1d */ /* 0x000fec0000010000 */
[----:B------:R-:W-:Y:S04]  /*1310*/  @!P3 LDS R5, [R4+0x100] ;  /* 0x000100000405b984 */ /* 0x000fe80000000800 */
[----:B------:R-:W1:Y:S02]  /*1320*/  @!P3 LDS R6, [R4] ;  /* 0x000000000406b984 */ /* 0x000e640000000800 */
[----:B-1----:R-:W-:Y:S01]  /*1330*/  @!P3 IMAD.IADD R13, R5, 0x1, R6 ;  /* 0x00000001050db824 */ /* 0x002fe200078e0206 */
        /* <DEDUP_REMOVED lines=32> */
.L_x_261:
[----:B------:R-:W-:Y:S05]  /*1540*/  BSYNC.RECONVERGENT B0 ;  /* 0x0000000000007941 */ /* 0x000fea0003800200 */
.L_x_260:
        /* <DEDUP_REMOVED lines=14> */
.L_x_263:
[----:B------:R-:W-:Y:S05]  /*1630*/  BSYNC.RECONVERGENT B0 ;  /* 0x0000000000007941 */ /* 0x000fea0003800200 */
.L_x_262:
        /* <DEDUP_REMOVED lines=13> */
[----:B------:R-:W-:Y:S02]  /*1710*/  IMAD.MOV.U32 R9, RZ, RZ, RZ ;  /* 0x000000ffff097224 */ /* 0x000fe400078e00ff */
[----:B------:R-:W-:Y:S01]  /*1720*/  IMAD.X R3, RZ, RZ, -0x1, P0 ;  /* 0xffffffffff037424 */ /* 0x000fe200000e06ff */
[----:B------:R-:W-:-:S04]  /*1730*/  ISETP.GE.U32.AND P0, PT, R2, 0xf00, PT ;  /* 0x00000f000200780c */ /* 0x000fc80003f06070 */
        /* <DEDUP_REMOVED lines=11> */
[----:B------:R-:W-:Y:S02]  /*17f0*/  LOP3.LUT R8, R6, 0xfffffff0, RZ, 0xc0, !PT ;  /* 0xfffffff006087812 */ /* 0x000fe400078ec0ff */
[----:B--2---:R-:W-:-:S04]  /*1800*/  LEA R2, P0, R7, UR8, 0x2 ;  /* 0x0000000807027c11 */ /* 0x004fc8000f8010ff */
[----:B------:R-:W-:Y:S02]  /*1810*/  IADD3 R2, P6, PT, R2, 0x2000, RZ ;  /* 0x0000200002027810 */ /* 0x000fe40007fde0ff */
[----:B------:R-:W-:-:S05]  /*1820*/  LEA.HI.X R3, R7, UR9, R0, 0x2, P0 ;  /* 0x0000000907037c11 */ /* 0x000fca00080f1400 */
[----:B------:R-:W-:-:S07]  /*1830*/  IMAD.X R3, RZ, RZ, R3, P6 ;  /* 0x000000ffff037224 */ /* 0x000fce00030e0603 */
.L_x_268:
[----:B------:R-:W2:Y:S04]  /*1840*/  LDG.E R20, desc[UR6][R2.64+-0x2000] ;  /* 0xffe0000602147981 */ /* 0x000ea8000c1e1900 */
[----:B0-----:R-:W2:Y:S04]  /*1850*/  LDG.E R19, desc[UR6][R2.64+-0x1c00] ;  /* 0xffe4000602137981 */ /* 0x001ea8000c1e1900 */
[----:B------:R-:W3:Y:S04]  /*1860*/  LDG.E R22, desc[UR6][R2.64+-0x1800] ;  /* 0xffe8000602167981 */ /* 0x000ee8000c1e1900 */
[----:B------:R-:W3:Y:S04]  /*1870*/  LDG.E R21, desc[UR6][R2.64+-0x1400] ;  /* 0xffec000602157981 */ /* 0x000ee8000c1e1900 */
[----:B------:R-:W4:Y:S04]  /*1880*/  LDG.E R24, desc[UR6][R2.64+-0x1000] ;  /* 0xfff0000602187981 */ /* 0x000f28000c1e1900 */
[----:B------:R-:W4:Y:S04]  /*1890*/  LDG.E R25, desc[UR6][R2.64+-0xc00] ;  /* 0xfff4000602197981 */ /* 0x000f28000c1e1900 */
[----:B------:R-:W5:Y:S04]  /*18a0*/  LDG.E R18, desc[UR6][R2.64+-0x800] ;  /* 0xfff8000602127981 */ /* 0x000f68000c1e1900 */
[----:B------:R-:W5:Y:S04]  /*18b0*/  LDG.E R17, desc[UR6][R2.64+-0x400] ;  /* 0xfffc000602117981 */ /* 0x000f68000c1e1900 */
[----:B------:R-:W5:Y:S04]  /*18c0*/  LDG.E R16, desc[UR6][R2.64] ;  /* 0x0000000602107981 */ /* 0x000f68000c1e1900 */
[----:B------:R-:W5:Y:S04]  /*18d0*/  LDG.E R15, desc[UR6][R2.64+0x400] ;  /* 0x00040006020f7981 */ /* 0x000f68000c1e1900 */
[----:B------:R-:W5:Y:S04]  /*18e0*/  LDG.E R14, desc[UR6][R2.64+0x800] ;  /* 0x00080006020e7981 */ /* 0x000f68000c1e1900 */
[----:B-1----:R-:W5:Y:S04]  /*18f0*/  LDG.E R13, desc[UR6][R2.64+0xc00] ;  /* 0x000c0006020d7981 */ /* 0x002f68000c1e1900 */
[----:B------:R-:W5:Y:S04]  /*1900*/  LDG.E R11, desc[UR6][R2.64+0x1000] ;  /* 0x00100006020b7981 */ /* 0x000f68000c1e1900 */
[----:B------:R-:W5:Y:S01]  /*1910*/  LDG.E R12, desc[UR6][R2.64+0x1400] ;  /* 0x00140006020c7981 */ /* 0x000f62000c1e1900 */
[----:B--2---:R-:W-:-:S03]  /*1920*/  IADD3 R19, PT, PT, R19, R20, R9 ;  /* 0x0000001413137210 */ /* 0x004fc60007ffe009 */
[----:B------:R-:W2:Y:S04]  /*1930*/  LDG.E R20, desc[UR6][R2.64+0x1800] ;  /* 0x0018000602147981 */ /* 0x000ea8000c1e1900 */
[----:B------:R0:W2:Y:S01]  /*1940*/  LDG.E R9, desc[UR6][R2.64+0x1c00] ;  /* 0x001c000602097981 */ /* 0x0000a2000c1e1900 */
[----:B------:R-:W-:Y:S02]  /*1950*/  IADD3 R7, P0, PT, R7, 0x1000, RZ ;  /* 0x0000100007077810 */ /* 0x000fe40007f1e0ff */
[----:B---3--:R-:W-:Y:S02]  /*1960*/  IADD3 R19, PT, PT, R21, R22, R19 ;  /* 0x0000001615137210 */ /* 0x008fe40007ffe013 */
[----:B------:R-:W-:Y:S01]  /*1970*/  IADD3 R8, P6, PT, R8, -0x10, RZ ;  /* 0xfffffff008087810 */ /* 0x000fe20007fde0ff */
[----:B------:R-:W-:-:S03]  /*1980*/  IMAD.X R0, RZ, RZ, R0, P0 ;  /* 0x000000ffff007224 */ /* 0x000fc600000e0600 */
[----:B------:R-:W-:Y:S02]  /*1990*/  IADD3.X R10, PT, PT, R10, -0x1, RZ, P6, !PT ;  /* 0xffffffff0a0a7810 */ /* 0x000fe400037fe4ff */
[----:B----4-:R-:W-:Y:S02]  /*19a0*/  IADD3 R19, PT, PT, R25, R24, R19 ;  /* 0x0000001819137210 */ /* 0x010fe40007ffe013 */
[----:B------:R-:W-:Y:S02]  /*19b0*/  ISETP.NE.U32.AND P0, PT, R8, RZ, PT ;  /* 0x000000ff0800720c */ /* 0x000fe40003f05070 */
[----:B0-----:R-:W-:Y:S02]  /*19c0*/  IADD3 R2, P6, PT, R2, 0x4000, RZ ;  /* 0x0000400002027810 */ /* 0x001fe40007fde0ff */
[----:B------:R-:W-:Y:S02]  /*19d0*/  ISETP.NE.AND.EX P0, PT, R10, RZ, PT, P0 ;  /* 0x000000ff0a00720c */ /* 0x000fe40003f05300 */
[----:B-----5:R-:W-:Y:S01]  /*19e0*/  IADD3 R17, PT, PT, R17, R18, R19 ;  /* 0x0000001211117210 */ /* 0x020fe20007ffe013 */
[----:B------:R-:W-:-:S03]  /*19f0*/  IMAD.X R3, RZ, RZ, R3, P6 ;  /* 0x000000ffff037224 */ /* 0x000fc600030e0603 */
[----:B------:R-:W-:-:S04]  /*1a00*/  IADD3 R15, PT, PT, R15, R16, R17 ;  /* 0x000000100f0f7210 */ /* 0x000fc80007ffe011 */
[----:B------:R-:W-:-:S04]  /*1a10*/  IADD3 R13, PT, PT, R13, R14, R15 ;  /* 0x0000000e0d0d7210 */ /* 0x000fc80007ffe00f */
[----:B------:R-:W-:-:S04]  /*1a20*/  IADD3 R11, PT, PT, R12, R11, R13 ;  /* 0x0000000b0c0b7210 */ /* 0x000fc80007ffe00d */
[----:B--2---:R-:W-:Y:S01]  /*1a30*/  IADD3 R9, PT, PT, R9, R20, R11 ;  /* 0x0000001409097210 */ /* 0x004fe20007ffe00b */
[----:B------:R-:W-:Y:S06]  /*1a40*/  @P0 BRA `(.L_x_268) ;  /* 0xfffffffc007c0947 */ /* 0x000fec000383ffff */
.L_x_267:
[----:B------:R-:W-:Y:S05]  /*1a50*/  BSYNC.RECONVERGENT B1 ;  /* 0x0000000000017941 */ /* 0x000fea0003800200 */
.L_x_266:
        /* <DEDUP_REMOVED lines=13> */
[----:B------:R-:W3:Y:S04]  /*1b30*/  LDG.E R11, desc[UR6][R2.64+0x800] ;  /* 0x00080006020b7981 */ /* 0x000ee8000c1e1900 */
[----:B------:R-:W3:Y:S04]  /*1b40*/  LDG.E R12, desc[UR6][R2.64+0xc00] ;  /* 0x000c0006020c7981 */ /* 0x000ee8000c1e1900 */
[----:B-1----:R-:W4:Y:S04]  /*1b50*/  LDG.E R13, desc[UR6][R2.64+0x1000] ;  /* 0x00100006020d7981 */ /* 0x002f28000c1e1900 */
        /* <DEDUP_REMOVED lines=9> */
.L_x_270:
[----:B------:R-:W-:Y:S05]  /*1bf0*/  BSYNC.RECONVERGENT B1 ;  /* 0x0000000000017941 */ /* 0x000fea0003800200 */
.L_x_269:
        /* <DEDUP_REMOVED lines=18> */
[----:B------:R-:W2:Y:S01]  /*1d20*/  LDCU.64 UR8, c[0x0][0x388] ;  /* 0x00007100ff0877ac */ /* 0x000ea20008000a00 */
[----:B------:R-:W-:-:S05]  /*1d30*/  IADD3 R6, P1, PT, RZ, -R6, RZ ;  /* 0x80000006ff067210 */ /* 0x000fca0007f3e0ff */
[----:B------:R-:W-:Y:S01]  /*1d40*/  IMAD.X R8, RZ, RZ, -0x1, P1 ;  /* 0xffffffffff087424 */ /* 0x000fe200008e06ff */
[----:B--2---:R-:W-:-:S04]  /*1d50*/  LEA R2, P0, R7, UR8, 0x2 ;  /* 0x0000000807027c11 */ /* 0x004fc8000f8010ff */
[----:B------:R-:W-:-:S09]  /*1d60*/  LEA.HI.X R3, R7, UR9, R0, 0x2, P0 ;  /* 0x0000000907037c11 */ /* 0x000fd200080f1400 */
.L_x_271:
[----:B------:R2:W3:Y:S01]  /*1d70*/  LDG.E R0, desc[UR6][R2.64] ;  /* 0x0000000602007981 */ /* 0x0004e2000c1e1900 */
[----:B------:R-:W-:-:S05]  /*1d80*/  IADD3 R6, P0, PT, R6, 0x1, RZ ;  /* 0x0000000106067810 */ /* 0x000fca0007f1e0ff */
[----:B------:R-:W-:Y:S01]  /*1d90*/  IMAD.X R8, RZ, RZ, R8, P0 ;  /* 0x000000ffff087224 */ /* 0x000fe200000e0608 */
[----:B------:R-:W-:Y:S02]  /*1da0*/  ISETP.NE.U32.AND P0, PT, R6, RZ, PT ;  /* 0x000000ff0600720c */ /* 0x000fe40003f05070 */
[----:B--2---:R-:W-:Y:S02]  /*1db0*/  IADD3 R2, P1, PT, R2, 0x400, RZ ;  /* 0x0000040002027810 */ /* 0x004fe40007f3e0ff */
[----:B------:R-:W-:-:S03]  /*1dc0*/  ISETP.NE.AND.EX P0, PT, R8, RZ, PT, P0 ;  /* 0x000000ff0800720c */ /* 0x000fc60003f05300 */
[----:B------:R-:W-:Y:S02]  /*1dd0*/  IMAD.X R3, RZ, RZ, R3, P1 ;  /* 0x000000ffff037224 */ /* 0x000fe400008e0603 */
[----:B---3--:R-:W-:-:S08]  /*1de0*/  IMAD.IADD R9, R0, 0x1, R9 ;  /* 0x0000000100097824 */ /* 0x008fd000078e0209 */
[----:B------:R-:W-:Y:S05]  /*1df0*/  @P0 BRA `(.L_x_271) ;  /* 0xfffffffc00dc0947 */ /* 0x000fea000383ffff */
.L_x_265:
[----:B------:R-:W-:Y:S05]  /*1e00*/  BSYNC.RECONVERGENT B0 ;  /* 0x0000000000007941 */ /* 0x000fea0003800200 */
.L_x_264:
[----:B------:R-:W-:Y:S01]  /*1e10*/  STS [R4], R9 ;  /* 0x0000000904007388 */ /* 0x000fe20000000800 */
[----:B------:R-:W-:Y:S01]  /*1e20*/  BSSY.RECONVERGENT B0, `(.L_x_272) ;  /* 0x0000029000007945 */ /* 0x000fe20003800200 */
[----:B------:R-:W-:Y:S06]  /*1e30*/  BAR.SYNC.DEFER_BLOCKING 0x0 ;  /* 0x0000000000007b1d */ /* 0x000fec0000010000 */
[----:B------:R-:W-:Y:S04]  /*1e40*/  @!P2 LDS R0, [R4+0x200] ;  /* 0x000200000400a984 */ /* 0x000fe80000000800 */
[----:B------:R-:W2:Y:S02]  /*1e50*/  @!P2 LDS R3, [R4] ;  /* 0x000000000403a984 */ /* 0x000ea40000000800 */
[----:B--2---:R-:W-:-:S02]  /*1e60*/  @!P2 IMAD.IADD R7, R0, 0x1, R3 ;  /* 0x000000010007a824 */ /* 0x004fc400078e0203 */
[----:B------:R-:W2:Y:S03]  /*1e70*/  LDC.64 R2, c[0x4][RZ] ;  /* 0x01000000ff027b82 */ /* 0x000ea60000000a00 */
[----:B------:R-:W-:Y:S05]  /*1e80*/  @!P2 STS [R4], R7 ;  /* 0x000000070400a388 */ /* 0x000fea0000000800 */
        /* <DEDUP_REMOVED lines=16> */
[----:B---3--:R-:W2:Y:S02]  /*1f90*/  LDS R11, [R4] ;  /* 0x00000000040b7984 */ /* 0x008ea40000000800 */
        /* <DEDUP_REMOVED lines=17> */
.L_x_273:
[----:B------:R-:W-:Y:S05]  /*20b0*/  BSYNC.RECONVERGENT B0 ;  /* 0x0000000000007941 */ /* 0x000fea0003800200 */
.L_x_272:
[----:B------:R-:W-:Y:S01]  /*20c0*/  STG.E desc[UR6][R2.64], RZ ;  /* 0x000000ff02007986 */ /* 0x000fe2000c101906 */
[----:B------:R-:W-:Y:S05]  /*20d0*/  EXIT ;  /* 0x000000000000794d */ /* 0x000fea0003800000 */
        .weak           $__internal_8_$__cuda_sm20_div_u64
        .type           $__internal_8_$__cuda_sm20_div_u64,@function
        .size           $__internal_8_$__cuda_sm20_div_u64,(.L_x_345 - $__internal_8_$__cuda_sm20_div_u64)
$__internal_8_$__cuda_sm20_div_u64:
        /* <DEDUP_REMOVED lines=65> */
[----:B------:R-:W-:Y:S06]  /*24f0*/  RET.REL.NODEC R6 `(_Z16reduceSinglePassILj256EEvPiS0_PKij) ;  /* 0xffffffd806c07950 */ /* 0x000fec0003c3ffff */
.L_x_274:
        /* <DEDUP_REMOVED lines=16> */
.L_x_345:


//--------------------- .text._Z16reduceSinglePassILj512EEvPiS0_PKij --------------------------
	.section	.text._Z16reduceSinglePassILj512EEvPiS0_PKij,"ax",@progbits
	.align	128
        .global         _Z16reduceSinglePassILj512EEvPiS0_PKij
        .type           _Z16reduceSinglePassILj512EEvPiS0_PKij,@function
        .size           _Z16reduceSinglePassILj512EEvPiS0_PKij,(.L_x_346 - _Z16reduceSinglePassILj512EEvPiS0_PKij)
        .other          _Z16reduceSinglePassILj512EEvPiS0_PKij,@"STO_CUDA_ENTRY STV_DEFAULT"
_Z16reduceSinglePassILj512EEvPiS0_PKij:
.text._Z16reduceSinglePassILj512EEvPiS0_PKij:
        /* <DEDUP_REMOVED lines=47> */
.L_x_278:
[----:B------:R-:W-:-:S07]  /*02f0*/  MOV R6, 0x310 ;  /* 0x0000031000067802 */ /* 0x000fce0000000f00 */
[----:B------:R-:W-:Y:S05]  /*0300*/  CALL.REL.NOINC `($__internal_9_$__cuda_sm20_div_u64) ;  /* 0x0000001c00b87944 */ /* 0x000fea0003c00000 */
[----:B------:R-:W-:Y:S02]  /*0310*/  IMAD.MOV.U32 R6, RZ, RZ, R8 ;  /* 0x000000ffff067224 */ /* 0x000fe400078e0008 */
[----:B------:R-:W-:-:S07]  /*0320*/  IMAD.MOV.U32 R7, RZ, RZ, R11 ;  /* 0x000000ffff077224 */ /* 0x000fce00078e000b */
.L_x_279:
[----:B------:R-:W-:Y:S05]  /*0330*/  BSYNC.RECONVERGENT B1 ;  /* 0x0000000000017941 */ /* 0x000fea0003800200 */
.L_x_277:
        /* <DEDUP_REMOVED lines=32> */
.L_x_286:
        /* <DEDUP_REMOVED lines=66> */
.L_x_285:
[----:B------:R-:W-:Y:S05]  /*0960*/  BSYNC.RECONVERGENT B3 ;  /* 0x0000000000037941 */ /* 0x000fea0003800200 */
.L_x_284:
        /* <DEDUP_REMOVED lines=38> */
.L_x_288:
[----:B------:R-:W-:Y:S05]  /*0bd0*/  BSYNC.RECONVERGENT B3 ;  /* 0x0000000000037941 */ /* 0x000fea0003800200 */
.L_x_287:
[----:B------:R-:W-:-:S04]  /*0be0*/  ISETP.NE.U32.AND P1, PT, R5, RZ, PT ;  /* 0x000000ff0500720c */ /* 0x000fc80003f25070 */
[----:B------:R-:W-:-:S13]  /*0bf0*/  ISETP.NE.OR.EX P0, PT, R6, RZ, P0, P1 ;  /* 0x000000ff0600720c */ /* 0x000fda0000705710 */
[----:B------:R-:W-:Y:S05]  /*0c00*/  @!P0 BREAK.RELIABLE B1 ;  /* 0x0000000000018942 */ /* 0x000fea0003800100 */
[----:B------:R-:W-:Y:S05]  /*0c10*/  @!P0 BRA `(.L_x_281) ;  /* 0x00000000005c8947 */ /* 0x000fea0003800000 */
.L_x_283:
[----:B------:R-:W-:Y:S05]  /*0c20*/  BSYNC.RELIABLE B1 ;  /* 0x0000000000017941 */ /* 0x000fea0003800100 */
.L_x_282:
        /* <DEDUP_REMOVED lines=22> */
.L_x_281:
[----:B------:R-:W-:Y:S05]  /*0d90*/  BSYNC.RECONVERGENT B2 ;  /* 0x0000000000027941 */ /* 0x000fea0003800200 */
.L_x_280:
[----:B------:R-:W-:-:S04]  /*0da0*/  ISETP.NE.U32.AND P0, PT, R8, RZ, PT ;  /* 0x000000ff0800720c */ /* 0x000fc80003f05070 */
[----:B------:R-:W-:-:S13]  /*0db0*/  ISETP.NE.AND.EX P0, PT, R7, RZ, PT, P0 ;  /* 0x000000ff0700720c */ /* 0x000fda0003f05300 */
[----:B------:R-:W-:Y:S05]  /*0dc0*/  @!P0 BRA `(.L_x_276) ;  /* 0x0000000000388947 */ /* 0x000fea0003800000 */
[----:B------:R-:W0:Y:S02]  /*0dd0*/  LDCU.64 UR8, c[0x0][0x390] ;  /* 0x00007200ff0877ac */ /* 0x000e240008000a00 */
[----:B0-----:R-:W-:-:S04]  /*0de0*/  LEA R5, P0, R9, UR8, 0x2 ;  /* 0x0000000809057c11 */ /* 0x001fc8000f8010ff */
[----:B------:R-:W-:-:S09]  /*0df0*/  LEA.HI.X R9, R9, UR9, R2, 0x2, P0 ;  /* 0x0000000909097c11 */ /* 0x000fd200080f1402 */
.L_x_289:
        /* <DEDUP_REMOVED lines=11> */
.L_x_276:
[----:B------:R-:W-:Y:S05]  /*0eb0*/  BSYNC.RECONVERGENT B0 ;  /* 0x0000000000007941 */ /* 0x000fea0003800200 */
.L_x_275:
        /* <DEDUP_REMOVED lines=63> */
.L_x_290:
[C---:B------:R-:W-:Y:S01]  /*12b0*/  ISETP.GT.U32.AND P2, PT, R0.reuse, 0xff, PT ;  /* 0x000000ff0000780c */ /* 0x040fe20003f44070 */
[----:B------:R-:W-:Y:S01]  /*12c0*/  BSSY.RECONVERGENT B0, `(.L_x_291) ;  /* 0x0000034000007945 */ /* 0x000fe20003800200 */
[C---:B------:R-:W-:Y:S02]  /*12d0*/  ISETP.GT.U32.AND P3, PT, R0.reuse, 0x7f, PT ;  /* 0x0000007f0000780c */ /* 0x040fe40003f64070 */
[C---:B------:R-:W-:Y:S02]  /*12e0*/  ISETP.GT.U32.AND P4, PT, R0.reuse, 0x3f, PT ;  /* 0x0000003f0000780c */ /* 0x040fe40003f84070 */
[C---:B------:R-:W-:Y:S02]  /*12f0*/  ISETP.GT.U32.AND P5, PT, R0.reuse, 0x1f, PT ;  /* 0x0000001f0000780c */ /* 0x040fe40003fa4070 */
[----:B------:R-:W-:-:S05]  /*1300*/  ISETP.NE.AND P6, PT, R0, RZ, PT ;  /* 0x000000ff0000720c */ /* 0x000fca0003fc5270 */
[----:B------:R-:W-:Y:S04]  /*1310*/  @!P2 LDS R5, [R4+0x400] ;  /* 0x000400000405a984 */ /* 0x000fe80000000800 */
[----:B------:R-:W1:Y:S02]  /*1320*/  @!P2 LDS R6, [R4] ;  /* 0x000000000406a984 */ /* 0x000e640000000800 */
[----:B-1----:R-:W-:-:S05]  /*1330*/  @!P2 IMAD.IADD R5, R5, 0x1, R6 ;  /* 0x000000010505a824 */ /* 0x002fca00078e0206 */
[----:B------:R1:W-:Y:S01]  /*1340*/  @!P2 STS [R4], R5 ;  /* 0x000000050400a388 */ /* 0x0003e20000000800 */
[----:B------:R-:W-:Y:S01]  /*1350*/  BAR.SYNC.DEFER_BLOCKING 0x0 ;  /* 0x0000000000007b1d */ /* 0x000fe20000010000 */
[----:B-1----:R-:W-:-:S05]  /*1360*/  LEA R5, R2, R7, 0x18 ;  /* 0x0000000702057211 */ /* 0x002fca00078ec0ff */
[----:B------:R-:W-:Y:S04]  /*1370*/  @!P3 LDS R6, [R4+0x200] ;  /* 0x000200000406b984 */ /* 0x000fe80000000800 */
[----:B------:R-:W1:Y:S02]  /*1380*/  @!P3 LDS R9, [R4] ;  /* 0x000000000409b984 */ /* 0x000e640000000800 */
[----:B-1----:R-:W-:Y:S02]  /*1390*/  @!P3 IMAD.IADD R11, R6, 0x1, R9 ;  /* 0x00000001060bb824 */ /* 0x002fe400078e0209 */
[----:B------:R-:W1:Y:S03]  /*13a0*/  LDC.64 R8, c[0x0][0x388] ;  /* 0x0000e200ff087b82 */ /* 0x000e660000000a00 */
[----:B------:R-:W-:Y:S05]  /*13b0*/  @!P3 STS [R4], R11 ;  /* 0x0000000b0400b388 */ /* 0x000fea0000000800 */
[----:B------:R-:W-:Y:S01]  /*13c0*/  BAR.SYNC.DEFER_BLOCKING 0x0 ;  /* 0x0000000000007b1d */ /* 0x000fe20000010000 */
[----:B-1----:R-:W-:-:S05]  /*13d0*/  IMAD.WIDE.U32 R8, R3, 0x4, R8 ;  /* 0x0000000403087825 */ /* 0x002fca00078e0008 */
[----:B------:R-:W-:Y:S04]  /*13e0*/  @!P4 LDS R6, [R4+0x100] ;  /* 0x000100000406c984 */ /* 0x000fe80000000800 */
[----:B------:R-:W1:Y:S02]  /*13f0*/  @!P4 LDS R13, [R4] ;  /* 0x00000000040dc984 */ /* 0x000e640000000800 */
[----:B-1----:R-:W-:-:S05]  /*1400*/  @!P4 IMAD.IADD R13, R6, 0x1, R13 ;  /* 0x00000001060dc824 */ /* 0x002fca00078e020d */
        /* <DEDUP_REMOVED lines=31> */
.L_x_292:
[----:B------:R-:W-:Y:S05]  /*1600*/  BSYNC.RECONVERGENT B0 ;  /* 0x0000000000007941 */ /* 0x000fea0003800200 */
.L_x_291:
        /* <DEDUP_REMOVED lines=14> */
.L_x_294:
[----:B------:R-:W-:Y:S05]  /*16f0*/  BSYNC.RECONVERGENT B0 ;  /* 0x0000000000007941 */ /* 0x000fea0003800200 */
.L_x_293:
        /* <DEDUP_REMOVED lines=16> */
[----:B------:R-:W-:Y:S02]  /*1800*/  ISETP.GE.U32.AND.EX P0, PT, R3, RZ, PT, P0 ;  /* 0x000000ff0300720c */ /* 0x000fe40003f06100 */
[----:B------:R-:W-:-:S04]  /*1810*/  SHF.R.U64 R6, R6, 0x9, R3 ;  /* 0x0000000906067819 */ /* 0x000fc80000001203 */
[----:B------:R-:W-:-:S04]  /*1820*/  IADD3 R6, P1, PT, R6, 0x1, RZ ;  /* 0x0000000106067810 */ /* 0x000fc80007f3e0ff */
[----:B------:R-:W-:Y:S02]  /*1830*/  LOP3.LUT R25, R6, 0xf, RZ, 0xc0, !PT ;  /* 0x0000000f06197812 */ /* 0x000fe400078ec0ff */
[----:B------:R-:W-:Y:S01]  /*1840*/  LEA.HI.X R10, R3, RZ, RZ, 0x17, P1 ;  /* 0x000000ff030a7211 */ /* 0x000fe200008fbcff */
[----:B------:R-:W-:Y:S06]  /*1850*/  @!P0 BRA `(.L_x_298) ;  /* 0x0000000000a48947 */ /* 0x000fec0003800000 */
        /* <DEDUP_REMOVED lines=8> */
.L_x_299:
        /* <DEDUP_REMOVED lines=33> */
.L_x_298:
[----:B------:R-:W-:Y:S05]  /*1af0*/  BSYNC.RECONVERGENT B1 ;  /* 0x0000000000017941 */ /* 0x000fea0003800200 */
.L_x_297:
[----:B------:R-:W-:-:S04]  /*1b00*/  ISETP.NE.U32.AND P0, PT, R25, RZ, PT ;  /* 0x000000ff1900720c */ /* 0x000fc80003f05070 */
[----:B------:R-:W-:-:S13]  /*1b10*/  ISETP.NE.AND.EX P0, PT, RZ, RZ, PT, P0 ;  /* 0x000000ffff00720c */ /* 0x000fda0003f05300 */
        /* <DEDUP_REMOVED lines=25> */
.L_x_301:
[----:B------:R-:W-:Y:S05]  /*1cb0*/  BSYNC.RECONVERGENT B1 ;  /* 0x0000000000017941 */ /* 0x000fea0003800200 */
.L_x_300:
        /* <DEDUP_REMOVED lines=10> */
[----:B------:R-:W-:-:S02]  /*1d60*/  @P0 IADD3 R7, P1, PT, R7, 0x800, RZ ;  /* 0x0000080007070810 */ /* 0x000fc40007f3e0ff */
[----:B------:R-:W-:-:S03]  /*1d70*/  LOP3.LUT R6, R6, 0x3, RZ, 0xc0, !PT ;  /* 0x0000000306067812 */ /* 0x000fc600078ec0ff */
[----:B------:R-:W-:Y:S01]  /*1d80*/  @P0 IMAD.X R0, RZ, RZ, R0, P1 ;  /* 0x000000ffff000224 */ /* 0x000fe200008e0600 */
[----:B------:R-:W-:-:S04]  /*1d90*/  ISETP.NE.U32.AND P1, PT, R6, RZ, PT ;  /* 0x000000ff0600720c */ /* 0x000fc80003f25070 */
        /* <DEDUP_REMOVED lines=9> */
.L_x_302:
        /* <DEDUP_REMOVED lines=9> */
.L_x_296:
[----:B------:R-:W-:Y:S05]  /*1ec0*/  BSYNC.RECONVERGENT B0 ;  /* 0x0000000000007941 */ /* 0x000fea0003800200 */
.L_x_295:
[----:B------:R-:W-:Y:S01]  /*1ed0*/  STS [R4], R9 ;  /* 0x0000000904007388 */ /* 0x000fe20000000800 */
[----:B------:R-:W-:Y:S01]  /*1ee0*/  BSSY.RECONVERGENT B0, `(.L_x_303) ;  /* 0x000002e000007945 */ /* 0x000fe20003800200 */
[----:B------:R-:W-:Y:S06]  /*1ef0*/  BAR.SYNC.DEFER_BLOCKING 0x0 ;  /* 0x0000000000007b1d */ /* 0x000fec0000010000 */
[----:B------:R-:W-:Y:S04]  /*1f00*/  @!P2 LDS R0, [R4+0x400] ;  /* 0x000400000400a984 */ /* 0x000fe80000000800 */
[----:B------:R-:W2:Y:S02]  /*1f10*/  @!P2 LDS R3, [R4] ;  /* 0x000000000403a984 */ /* 0x000ea40000000800 */
[----:B--2---:R-:W-:-:S05]  /*1f20*/  @!P2 IMAD.IADD R7, R0, 0x1, R3 ;  /* 0x000000010007a824 */ /* 0x004fca00078e0203 */
[----:B------:R-:W-:Y:S01]  /*1f30*/  @!P2 STS [R4], R7 ;  /* 0x000000070400a388 */ /* 0x000fe20000000800 */
        /* <DEDUP_REMOVED lines=40> */
.L_x_304:
[----:B------:R-:W-:Y:S05]  /*21c0*/  BSYNC.RECONVERGENT B0 ;  /* 0x0000000000007941 */ /* 0x000fea0003800200 */
.L_x_303:
[----:B------:R-:W-:Y:S01]  /*21d0*/  STG.E desc[UR6][R2.64], RZ ;  /* 0x000000ff02007986 */ /* 0x000fe2000c101906 */
[----:B------:R-:W-:Y:S05]  /*21e0*/  EXIT ;  /* 0x000000000000794d */ /* 0x000fea0003800000 */
        .weak           $__internal_9_$__cuda_sm20_div_u64
        .type           $__internal_9_$__cuda_sm20_div_u64,@function
        .size           $__internal_9_$__cuda_sm20_div_u64,(.L_x_346 - $__internal_9_$__cuda_sm20_div_u64)
$__internal_9_$__cuda_sm20_div_u64:
        /* <DEDUP_REMOVED lines=65> */
[----:B------:R-:W-:Y:S06]  /*2600*/  RET.REL.NODEC R6 `(_Z16reduceSinglePassILj512EEvPiS0_PKij) ;  /* 0xffffffd8067c7950 */ /* 0x000fec0003c3ffff */
.L_x_305:
        /* <DEDUP_REMOVED lines=15> */
.L_x_346:


//--------------------- .text._Z16reduceSinglePassILj1024EEvPiS0_PKij --------------------------
	.section	.text._Z16reduceSinglePassILj1024EEvPiS0_PKij,"ax",@progbits
	.align	128
        .global         _Z16reduceSinglePassILj1024EEvPiS0_PKij
        .type           _Z16reduceSinglePassILj1024EEvPiS0_PKij,@function
        .size           _Z16reduceSinglePassILj1024EEvPiS0_PKij,(.L_x_347 - _Z16reduceSinglePassILj1024EEvPiS0_PKij)
        .other          _Z16reduceSinglePassILj1024EEvPiS0_PKij,@"STO_CUDA_ENTRY STV_DEFAULT"
_Z16reduceSinglePassILj1024EEvPiS0_PKij:
.text._Z16reduceSinglePassILj1024EEvPiS0_PKij:
[----:B------:R-:W-:Y:S01]  /*0000*/  LDC R1, c[0x0][0x37c] ;  /* 0x0000df00ff017b82 */ /* 0x000fe20000000800 */
[----:B------:R-:W0:Y:S01]  /*0010*/  S2R R0, SR_CTAID.X ;  /* 0x0000000000007919 */ /* 0x000e220000002500 */
[----:B------:R-:W1:Y:S01]  /*0020*/  LDCU UR5, c[0x0][0x398] ;  /* 0x00007300ff0577ac */ /* 0x000e620008000800 */
[----:B------:R-:W-:Y:S01]  /*0030*/  BSSY.RECONVERGENT B0, `(.L_x_306) ;  /* 0x00000e9000007945 */ /* 0x000fe20003800200 */
[----:B------:R-:W-:Y:S01]  /*0040*/  IMAD.MOV.U32 R19, RZ, RZ, RZ ;  /* 0x000000ffff137224 */ /* 0x000fe200078e00ff */
[----:B------:R-:W2:Y:S01]  /*0050*/  S2R R2, SR_TID.X ;  /* 0x0000000000027919 */ /* 0x000ea20000002100 */
[----:B------:R-:W3:Y:S01]  /*0060*/  LDCU.64 UR6, c[0x0][0x358] ;  /* 0x00006b00ff0677ac */ /* 0x000ee20008000a00 */
[----:B0-----:R-:W-:-:S05]  /*0070*/  IMAD.SHL.U32 R3, R0, 0x400, RZ ;  /* 0x0000040000037824 */ /* 0x001fca00078e00ff */
[----:B--2---:R-:W-:-:S04]  /*0080*/  LOP3.LUT R10, R3, R2, RZ, 0xfc, !PT ;  /* 0x00000002030a7212 */ /* 0x004fc800078efcff */
[----:B-1----:R-:W-:-:S13]  /*0090*/  ISETP.GE.U32.AND P0, PT, R10, UR5, PT ;  /* 0x000000050a007c0c */ /* 0x002fda000bf06070 */
[----:B---3--:R-:W-:Y:S05]  /*00a0*/  @P0 BRA `(.L_x_307) ;  /* 0x0000000c00840947 */ /* 0x008fea0003800000 */
        /* <DEDUP_REMOVED lines=13> */
[----:B------:R-:W-:Y:S01]  /*0180*/  IADD3.X R8, PT, PT, R8, -0x1, ~R3, P0, P1 ;  /* 0xffffffff08087810 */ /* 0x000fe200007e2c03 */
[----:B------:R-:W-:-:S03]  /*0190*/  IMAD.MOV.U32 R3, RZ, RZ, RZ ;  /* 0x000000ffff037224 */ /* 0x000fc600078e00ff */
        /* <DEDUP_REMOVED lines=22> */
.L_x_309:
[----:B------:R-:W-:-:S07]  /*0300*/  MOV R6, 0x320 ;  /* 0x0000032000067802 */ /* 0x000fce0000000f00 */
[----:B------:R-:W-:Y:S05]  /*0310*/  CALL.REL.NOINC `($__internal_10_$__cuda_sm20_div_u64) ;  /* 0x0000002000107944 */ /* 0x000fea0003c00000 */
[----:B------:R-:W-:Y:S02]  /*0320*/  IMAD.MOV.U32 R6, RZ, RZ, R8 ;  /* 0x000000ffff067224 */ /* 0x000fe400078e0008 */
[----:B------:R-:W-:-:S07]  /*0330*/  IMAD.MOV.U32 R7, RZ, RZ, R9 ;  /* 0x000000ffff077224 */ /* 0x000fce00078e0009 */
.L_x_310:
[----:B------:R-:W-:Y:S05]  /*0340*/  BSYNC.RECONVERGENT B1 ;  /* 0x0000000000017941 */ /* 0x000fea0003800200 */
.L_x_308:
        /* <DEDUP_REMOVED lines=32> */
.L_x_317:
        /* <DEDUP_REMOVED lines=56> */
[--C-:B------:R-:W-:Y:S02]  /*08d0*/  IADD3 R10, P4, P5, R11, R10, R11.reuse ;  /* 0x0000000a0b0a7210 */ /* 0x100fe40007d9e00b */
        /* <DEDUP_REMOVED lines=9> */
.L_x_316:
[----:B------:R-:W-:Y:S05]  /*0970*/  BSYNC.RECONVERGENT B3 ;  /* 0x0000000000037941 */ /* 0x000fea0003800200 */
.L_x_315:
        /* <DEDUP_REMOVED lines=11> */
[C---:B------:R-:W-:Y:S01]  /*0a30*/  IMAD.WIDE.U32 R16, R4.reuse, 0xc, R26 ;  /* 0x0000000c04107825 */ /* 0x040fe200078e001a */
        /* <DEDUP_REMOVED lines=26> */
.L_x_319:
[----:B------:R-:W-:Y:S05]  /*0be0*/  BSYNC.RECONVERGENT B3 ;  /* 0x0000000000037941 */ /* 0x000fea0003800200 */
.L_x_318:
[----:B------:R-:W-:-:S04]  /*0bf0*/  ISETP.NE.U32.AND P1, PT, R5, RZ, PT ;  /* 0x000000ff0500720c */ /* 0x000fc80003f25070 */
[----:B------:R-:W-:-:S13]  /*0c00*/  ISETP.NE.OR.EX P0, PT, R6, RZ, P0, P1 ;  /* 0x000000ff0600720c */ /* 0x000fda0000705710 */
[----:B------:R-:W-:Y:S05]  /*0c10*/  @!P0 BREAK.RELIABLE B1 ;  /* 0x0000000000018942 */ /* 0x000fea0003800100 */
[----:B------:R-:W-:Y:S05]  /*0c20*/  @!P0 BRA `(.L_x_312) ;  /* 0x00000000005c8947 */ /* 0x000fea0003800000 */
.L_x_314:
[----:B------:R-:W-:Y:S05]  /*0c30*/  BSYNC.RELIABLE B1 ;  /* 0x0000000000017941 */ /* 0x000fea0003800100 */
.L_x_313:
        /* <DEDUP_REMOVED lines=22> */
.L_x_312:
[----:B------:R-:W-:Y:S05]  /*0da0*/  BSYNC.RECONVERGENT B2 ;  /* 0x0000000000027941 */ /* 0x000fea0003800200 */
.L_x_311:
[----:B------:R-:W-:-:S04]  /*0db0*/  ISETP.NE.U32.AND P0, PT, R8, RZ, PT ;  /* 0x000000ff0800720c */ /* 0x000fc80003f05070 */
[----:B------:R-:W-:-:S13]  /*0dc0*/  ISETP.NE.AND.EX P0, PT, R7, RZ, PT, P0 ;  /* 0x000000ff0700720c */ /* 0x000fda0003f05300 */
[----:B------:R-:W-:Y:S05]  /*0dd0*/  @!P0 BRA `(.L_x_307) ;  /* 0x0000000000388947 */ /* 0x000fea0003800000 */
[----:B------:R-:W0:Y:S02]  /*0de0*/  LDCU.64 UR8, c[0x0][0x390] ;  /* 0x00007200ff0877ac */ /* 0x000e240008000a00 */
[----:B0-----:R-:W-:-:S04]  /*0df0*/  LEA R5, P0, R10, UR8, 0x2 ;  /* 0x000000080a057c11 */ /* 0x001fc8000f8010ff */
[----:B------:R-:W-:-:S09]  /*0e00*/  LEA.HI.X R3, R10, UR9, R3, 0x2, P0 ;  /* 0x000000090a037c11 */ /* 0x000fd200080f1403 */
.L_x_320:
        /* <DEDUP_REMOVED lines=11> */
.L_x_307:
[----:B------:R-:W-:Y:S05]  /*0ec0*/  BSYNC.RECONVERGENT B0 ;  /* 0x0000000000007941 */ /* 0x000fea0003800200 */
.L_x_306:
        /* <DEDUP_REMOVED lines=63> */
[----:B------:R-:W-:Y:S02]  /*12c0*/  LEA R5, R3, R4, 0x18 ;  /* 0x0000000403057211 */ /* 0x000fe400078ec0ff */
[----:B------:R-:W2:Y:S04]  /*12d0*/  LDC.64 R2, c[0x0][0x380] ;  /* 0x0000e000ff027b82 */ /* 0x000ea80000000a00 */
[----:B------:R-:W3:Y:S01]  /*12e0*/  LDS R5, [R5+0x10] ;  /* 0x0000100005057984 */ /* 0x000ee20000000800 */
[----:B--2---:R-:W-:-:S05]  /*12f0*/  IMAD.WIDE.U32 R2, R0, 0x4, R2 ;  /* 0x0000000400027825 */ /* 0x004fca00078e0002 */
[----:B---3--:R-:W-:Y:S01]  /*1300*/  STG.E desc[UR6][R2.64], R5 ;  /* 0x0000000502007986 */ /* 0x008fe2000c101906 */
[----:B------:R-:W-:Y:S05]  /*1310*/  EXIT ;  /* 0x000000000000794d */ /* 0x000fea0003800000 */
.L_x_321:
[C---:B------:R-:W-:Y:S01]  /*1320*/  ISETP.GT.U32.AND P0, PT, R2.reuse, 0x1ff, PT ;  /* 0x000001ff0200780c */ /* 0x040fe20003f04070 */
[----:B------:R-:W-:Y:S01]  /*1330*/  BSSY.RECONVERGENT B0, `(.L_x_322) ;  /* 0x000003b000007945 */ /* 0x000fe20003800200 */
[C---:B------:R-:W-:Y:S02]  /*1340*/  ISETP.GT.U32.AND P1, PT, R2.reuse, 0xff, PT ;  /* 0x000000ff0200780c */ /* 0x040fe40003f24070 */
[C---:B------:R-:W-:Y:S02]  /*1350*/  ISETP.GT.U32.AND P2, PT, R2.reuse, 0x7f, PT ;  /* 0x0000007f0200780c */ /* 0x040fe40003f44070 */
[C---:B------:R-:W-:Y:S02]  /*1360*/  ISETP.GT.U32.AND P3, PT, R2.reuse, 0x3f, PT ;  /* 0x0000003f0200780c */ /* 0x040fe40003f64070 */
[C---:B------:R-:W-:Y:S02]  /*1370*/  ISETP.GT.U32.AND P5, PT, R2.reuse, 0x1f, PT ;  /* 0x0000001f0200780c */ /* 0x040fe40003fa4070 */
[----:B------:R-:W-:-:S03]  /*1380*/  ISETP.NE.AND P4, PT, R2, RZ, PT ;  /* 0x000000ff0200720c */ /* 0x000fc60003f85270 */
[----:B------:R-:W-:Y:S04]  /*1390*/  @!P0 LDS R5, [R6+0x800] ;  /* 0x0008000006058984 */ /* 0x000fe80000000800 */
[----:B------:R-:W1:Y:S02]  /*13a0*/  @!P0 LDS R8, [R6] ;  /* 0x0000000006088984 */ /* 0x000e640000000800 */
[----:B-1----:R-:W-:-:S05]  /*13b0*/  @!P0 IMAD.IADD R5, R5, 0x1, R8 ;  /* 0x0000000105058824 */ /* 0x002fca00078e0208 */
[----:B------:R-:W-:Y:S01]  /*13c0*/  @!P0 STS [R6], R5 ;  /* 0x0000000506008388 */ /* 0x000fe20000000800 */
[----:B------:R-:W-:Y:S06]  /*13d0*/  BAR.SYNC.DEFER_BLOCKING 0x0 ;  /* 0x0000000000007b1d */ /* 0x000fec0000010000 */
[----:B------:R-:W-:Y:S04]  /*13e0*/  @!P1 LDS R7, [R6+0x400] ;  /* 0x0004000006079984 */ /* 0x000fe80000000800 */
[----:B------:R-:W1:Y:S02]  /*13f0*/  @!P1 LDS R8, [R6] ;  /* 0x0000000006089984 */ /* 0x000e640000000800 */
[----:B-1----:R-:W-:-:S05]  /*1400*/  @!P1 IMAD.IADD R7, R7, 0x1, R8 ;  /* 0x0000000107079824 */ /* 0x002fca00078e0208 */
[----:B------:R-:W-:Y:S01]  /*1410*/  @!P1 STS [R6], R7 ;  /* 0x0000000706009388 */ /* 0x000fe20000000800 */
[----:B------:R-:W-:Y:S06]  /*1420*/  BAR.SYNC.DEFER_BLOCKING 0x0 ;  /* 0x0000000000007b1d */ /* 0x000fec0000010000 */
[----:B------:R-:W-:Y:S04]  /*1430*/  @!P2 LDS R8, [R6+0x200] ;  /* 0x000200000608a984 */ /* 0x000fe80000000800 */
[----:B------:R-:W1:Y:S02]  /*1440*/  @!P2 LDS R9, [R6] ;  /* 0x000000000609a984 */ /* 0x000e640000000800 */
[----:B-1----:R-:W-:-:S02]  /*1450*/  @!P2 IMAD.IADD R5, R8, 0x1, R9 ;  /* 0x000000010805a824 */ /* 0x002fc400078e0209 */
[----:B------:R-:W1:Y:S03]  /*1460*/  LDC.64 R8, c[0x0][0x388] ;  /* 0x0000e200ff087b82 */ /* 0x000e660000000a00 */
[----:B------:R2:W-:Y:S05]  /*1470*/  @!P2 STS [R6], R5 ;  /* 0x000000050600a388 */ /* 0x0005ea0000000800 */
[----:B------:R-:W-:Y:S01]  /*1480*/  BAR.SYNC.DEFER_BLOCKING 0x0 ;  /* 0x0000000000007b1d */ /* 0x000fe20000010000 */
[----:B--2---:R-:W-:Y:S01]  /*1490*/  P2R R5, PR, RZ, 0x20 ;  /* 0x00000020ff057803 */ /* 0x004fe20000000000 */
[----:B-1----:R-:W-:Y:S01]  /*14a0*/  IMAD.WIDE.U32 R8, R0, 0x4, R8 ;  /* 0x0000000400087825 */ /* 0x002fe200078e0008 */
[----:B------:R-:W-:-:S03]  /*14b0*/  LEA R0, R3, R4, 0x18 ;  /* 0x0000000403007211 */ /* 0x000fc600078ec0ff */
        /* <DEDUP_REMOVED lines=34> */
.L_x_323:
[----:B------:R-:W-:Y:S05]  /*16e0*/  BSYNC.RECONVERGENT B0 ;  /* 0x0000000000007941 */ /* 0x000fea0003800200 */
.L_x_322:
        /* <DEDUP_REMOVED lines=14> */
.L_x_325:
[----:B------:R-:W-:Y:S05]  /*17d0*/  BSYNC.RECONVERGENT B0 ;  /* 0x0000000000007941 */ /* 0x000fea0003800200 */
.L_x_324:
        /* <DEDUP_REMOVED lines=10> */
[----:B------:R-:W-:Y:S01]  /*1880*/  IMAD.MOV.U32 R7, RZ, RZ, R2 ;  /* 0x000000ffff077224 */ /* 0x000fe200078e0002 */
[----:B------:R-:W-:Y:S02]  /*1890*/  CS2R R8, SRZ ;  /* 0x0000000000087805 */ /* 0x000fe4000001ff00 */
[----:B------:R-:W-:-:S05]  /*18a0*/  IADD3 R4, P5, PT, R4, UR5, RZ ;  /* 0x0000000504047c10 */ /* 0x000fca000ffbe0ff */
[----:B------:R-:W-:-:S05]  /*18b0*/  IMAD.X R5, RZ, RZ, -0x1, P5 ;  /* 0xffffffffff057424 */ /* 0x000fca00028e06ff */
[----:B------:R-:W-:-:S04]  /*18c0*/  SHF.R.U64 R3, R4, 0xa, R5 ;  /* 0x0000000a04037819 */ /* 0x000fc80000001205 */
[----:B------:R-:W-:-:S04]  /*18d0*/  IADD3 R3, P5, PT, R3, 0x1, RZ ;  /* 0x0000000103037810 */ /* 0x000fc80007fbe0ff */
[----:B-1----:R-:W-:Y:S02]  /*18e0*/  LEA.HI.X R11, R5, RZ, RZ, 0x16, P5 ;  /* 0x000000ff050b7211 */ /* 0x002fe400028fb4ff */
[----:B------:R-:W-:Y:S02]  /*18f0*/  ISETP.GE.U32.AND P5, PT, R4, 0x3c00, PT ;  /* 0x00003c000400780c */ /* 0x000fe40003fa6070 */
[----:B------:R-:W-:Y:S02]  /*1900*/  LOP3.LUT R26, R3, 0xf, RZ, 0xc0, !PT ;  /* 0x0000000f031a7812 */ /* 0x000fe400078ec0ff */
[----:B------:R-:W-:-:S13]  /*1910*/  ISETP.GE.U32.AND.EX P5, PT, R5, RZ, PT, P5 ;  /* 0x000000ff0500720c */ /* 0x000fda0003fa6150 */
[----:B------:R-:W-:Y:S05]  /*1920*/  @!P5 BRA `(.L_x_329) ;  /* 0x0000000000acd947 */ /* 0x000fea0003800000 */
[----:B------:R-:W0:Y:S01]  /*1930*/  LDCU.64 UR8, c[0x0][0x388] ;  /* 0x00007100ff0877ac */ /* 0x000e220008000a00 */
[----:B------:R-:W-:Y:S01]  /*1940*/  LOP3.LUT R11, R11, 0x7fffff, RZ, 0xc0, !PT ;  /* 0x007fffff0b0b7812 */ /* 0x000fe200078ec0ff */
[----:B------:R-:W-:Y:S01]  /*1950*/  IMAD.MOV.U32 R9, RZ, RZ, RZ ;  /* 0x000000ffff097224 */ /* 0x000fe200078e00ff */
[----:B------:R-:W-:Y:S02]  /*1960*/  LOP3.LUT R10, R3, 0xfffffff0, RZ, 0xc0, !PT ;  /* 0xfffffff0030a7812 */ /* 0x000fe400078ec0ff */
[----:B0-----:R-:W-:-:S04]  /*1970*/  LEA R19, P5, R7, UR8, 0x2 ;  /* 0x0000000807137c11 */ /* 0x001fc8000f8a10ff */
[----:B------:R-:W-:Y:S02]  /*1980*/  LEA.HI.X R18, R7, UR9, R8, 0x2, P5 ;  /* 0x0000000907127c11 */ /* 0x000fe4000a8f1408 */
[----:B------:R-:W-:-:S05]  /*1990*/  IADD3 R19, P5, PT, R19, 0x8000, RZ ;  /* 0x0000800013137810 */ /* 0x000fca0007fbe0ff */
[----:B------:R-:W-:-:S08]  /*19a0*/  IMAD.X R18, RZ, RZ, R18, P5 ;  /* 0x000000ffff127224 */ /* 0x000fd000028e0612 */
.L_x_330:
[----:B------:R-:W-:Y:S02]  /*19b0*/  IMAD.MOV.U32 R4, RZ, RZ, R19 ;  /* 0x000000ffff047224 */ /* 0x000fe400078e0013 */
[----:B------:R-:W-:-:S05]  /*19c0*/  IMAD.MOV.U32 R5, RZ, RZ, R18 ;  /* 0x000000ffff057224 */ /* 0x000fca00078e0012 */
[----:B------:R-:W2:Y:S04]  /*19d0*/  LDG.E R22, desc[UR6][R4.64+-0x8000] ;  /* 0xff80000604167981 */ /* 0x000ea8000c1e1900 */
[----:B------:R-:W2:Y:S04]  /*19e0*/  LDG.E R23, desc[UR6][R4.64+-0x7000] ;  /* 0xff90000604177981 */ /* 0x000ea8000c1e1900 */
        /* <DEDUP_REMOVED lines=14> */
[----:B------:R-:W2:Y:S01]  /*1ad0*/  LDG.E R9, desc[UR6][R4.64+0x7000] ;  /* 0x0070000604097981 */ /* 0x000ea2000c1e1900 */
[----:B------:R-:W-:Y:S02]  /*1ae0*/  IADD3 R7, P5, PT, R7, 0x4000, RZ ;  /* 0x0000400007077810 */ /* 0x000fe40007fbe0ff */
[----:B---3--:R-:W-:-:S03]  /*1af0*/  IADD3 R23, PT, PT, R25, R24, R23 ;  /* 0x0000001819177210 */ /* 0x008fc60007ffe017 */
[----:B------:R-:W-:Y:S01]  /*1b00*/  IMAD.X R8, RZ, RZ, R8, P5 ;  /* 0x000000ffff087224 */ /* 0x000fe200028e0608 */
[----:B------:R-:W-:Y:S02]  /*1b10*/  IADD3 R10, P5, PT, R10, -0x10, RZ ;  /* 0xfffffff00a0a7810 */ /* 0x000fe40007fbe0ff */
[----:B----4-:R-:W-:Y:S02]  /*1b20*/  IADD3 R20, PT, PT, R20, R21, R23 ;  /* 0x0000001514147210 */ /* 0x010fe40007ffe017 */
[----:B------:R-:W-:Y:S02]  /*1b30*/  IADD3.X R11, PT, PT, R11, -0x1, RZ, P5, !PT ;  /* 0xffffffff0b0b7810 */ /* 0x000fe40002ffe4ff */
[----:B-----5:R-:W-:Y:S02]  /*1b40*/  IADD3 R18, PT, PT, R18, R19, R20 ;  /* 0x0000001312127210 */ /* 0x020fe40007ffe014 */
[----:B------:R-:W-:Y:S02]  /*1b50*/  IADD3 R19, P5, PT, R4, 0x10000, RZ ;  /* 0x0001000004137810 */ /* 0x000fe40007fbe0ff */
[----:B------:R-:W-:-:S03]  /*1b60*/  IADD3 R12, PT, PT, R17, R12, R18 ;  /* 0x0000000c110c7210 */ /* 0x000fc60007ffe012 */
[----:B------:R-:W-:Y:S01]  /*1b70*/  IMAD.X R18, RZ, RZ, R5, P5 ;  /* 0x000000ffff127224 */ /* 0x000fe200028e0605 */
[----:B------:R-:W-:-:S04]  /*1b80*/  ISETP.NE.U32.AND P5, PT, R10, RZ, PT ;  /* 0x000000ff0a00720c */ /* 0x000fc80003fa5070 */
[----:B------:R-:W-:Y:S02]  /*1b90*/  ISETP.NE.AND.EX P5, PT, R11, RZ, PT, P5 ;  /* 0x000000ff0b00720c */ /* 0x000fe40003fa5350 */
[----:B------:R-:W-:-:S04]  /*1ba0*/  IADD3 R12, PT, PT, R15, R16, R12 ;  /* 0x000000100f0c7210 */ /* 0x000fc80007ffe00c */
[----:B------:R-:W-:-:S04]  /*1bb0*/  IADD3 R12, PT, PT, R13, R14, R12 ;  /* 0x0000000e0d0c7210 */ /* 0x000fc80007ffe00c */
[----:B--2---:R-:W-:-:S03]  /*1bc0*/  IADD3 R9, PT, PT, R9, R22, R12 ;  /* 0x0000001609097210 */ /* 0x004fc60007ffe00c */
[----:B------:R-:W-:Y:S05]  /*1bd0*/  @P5 BRA `(.L_x_330) ;  /* 0xfffffffc00745947 */ /* 0x000fea000383ffff */
.L_x_329:
[----:B------:R-:W-:Y:S05]  /*1be0*/  BSYNC.RECONVERGENT B1 ;  /* 0x0000000000017941 */ /* 0x000fea0003800200 */
.L_x_328:
[----:B------:R-:W-:-:S04]  /*1bf0*/  ISETP.NE.U32.AND P5, PT, R26, RZ, PT ;  /* 0x000000ff1a00720c */ /* 0x000fc80003fa5070 */
[----:B------:R-:W-:-:S13]  /*1c00*/  ISETP.NE.AND.EX P5, PT, RZ, RZ, PT, P5 ;  /* 0x000000ffff00720c */ /* 0x000fda0003fa5350 */
[----:B------:R-:W-:Y:S05]  /*1c10*/  @!P5 BRA `(.L_x_327) ;  /* 0x0000000000ecd947 */ /* 0x000fea0003800000 */
[----:B------:R-:W-:Y:S01]  /*1c20*/  ISETP.GE.U32.AND P5, PT, R26, 0x8, PT ;  /* 0x000000081a00780c */ /* 0x000fe20003fa6070 */
[----:B------:R-:W-:Y:S01]  /*1c30*/  BSSY.RECONVERGENT B1, `(.L_x_331) ;  /* 0x0000015000017945 */ /* 0x000fe20003800200 */
[----:B------:R-:W-:Y:S02]  /*1c40*/  LOP3.LUT R18, R3, 0x7, RZ, 0xc0, !PT ;  /* 0x0000000703127812 */ /* 0x000fe400078ec0ff */
[----:B------:R-:W-:-:S13]  /*1c50*/  ISETP.GE.U32.AND.EX P5, PT, RZ, RZ, PT, P5 ;  /* 0x000000ffff00720c */ /* 0x000fda0003fa6150 */
[----:B------:R-:W-:Y:S05]  /*1c60*/  @!P5 BRA `(.L_x_332) ;  /* 0x000000000044d947 */ /* 0x000fea0003800000 */
        /* <DEDUP_REMOVED lines=17> */
.L_x_332:
[----:B------:R-:W-:Y:S05]  /*1d80*/  BSYNC.RECONVERGENT B1 ;  /* 0x0000000000017941 */ /* 0x000fea0003800200 */
.L_x_331:
[----:B------:R-:W-:-:S04]  /*1d90*/  ISETP.NE.U32.AND P5, PT, R18, RZ, PT ;  /* 0x000000ff1200720c */ /* 0x000fc80003fa5070 */
[----:B------:R-:W-:-:S13]  /*1da0*/  ISETP.NE.AND.EX P5, PT, RZ, RZ, PT, P5 ;  /* 0x000000ffff00720c */ /* 0x000fda0003fa5350 */
[----:B------:R-:W-:Y:S05]  /*1db0*/  @!P5 BRA `(.L_x_327) ;  /* 0x000000000084d947 */ /* 0x000fea0003800000 */
[----:B------:R-:W-:-:S04]  /*1dc0*/  ISETP.GE.U32.AND P5, PT, R18, 0x4, PT ;  /* 0x000000041200780c */ /* 0x000fc80003fa6070 */
[----:B------:R-:W-:-:S13]  /*1dd0*/  ISETP.GE.U32.AND.EX P5, PT, RZ, RZ, PT, P5 ;  /* 0x000000ffff00720c */ /* 0x000fda0003fa6150 */
[----:B------:R-:W1:Y:S02]  /*1de0*/  @P5 LDC.64 R4, c[0x0][0x388] ;  /* 0x0000e200ff045b82 */ /* 0x000e640000000a00 */
[----:B-1----:R-:W-:-:S04]  /*1df0*/  @P5 LEA R4, P6, R7, R4, 0x2 ;  /* 0x0000000407045211 */ /* 0x002fc800078c10ff */
[C---:B------:R-:W-:Y:S02]  /*1e00*/  @P5 LEA.HI.X R5, R7.reuse, R5, R8, 0x2, P6 ;  /* 0x0000000507055211 */ /* 0x040fe400030f1408 */
[----:B------:R-:W-:-:S03]  /*1e10*/  @P5 IADD3 R7, P6, PT, R7, 0x1000, RZ ;  /* 0x0000100007075810 */ /* 0x000fc60007fde0ff */
[----:B------:R-:W2:Y:S01]  /*1e20*/  @P5 LDG.E R10, desc[UR6][R4.64] ;  /* 0x00000006040a5981 */ /* 0x000ea2000c1e1900 */
[----:B------:R-:W-:Y:S01]  /*1e30*/  LOP3.LUT R3, R3, 0x3, RZ, 0xc0, !PT ;  /* 0x0000000303037812 */ /* 0x000fe200078ec0ff */
[----:B------:R-:W-:Y:S02]  /*1e40*/  @P5 IMAD.X R8, RZ, RZ, R8, P6 ;  /* 0x000000ffff085224 */ /* 0x000fe400030e0608 */
[----:B------:R-:W2:Y:S04]  /*1e50*/  @P5 LDG.E R11, desc[UR6][R4.64+0x1000] ;  /* 0x00100006040b5981 */ /* 0x000ea8000c1e1900 */
[----:B------:R-:W3:Y:S04]  /*1e60*/  @P5 LDG.E R13, desc[UR6][R4.64+0x2000] ;  /* 0x00200006040d5981 */ /* 0x000ee8000c1e1900 */
[----:B------:R-:W3:Y:S01]  /*1e70*/  @P5 LDG.E R12, desc[UR6][R4.64+0x3000] ;  /* 0x00300006040c5981 */ /* 0x000ee2000c1e1900 */
[----:B--2---:R-:W-:-:S04]  /*1e80*/  @P5 IADD3 R10, PT, PT, R11, R10, R9 ;  /* 0x0000000a0b0a5210 */ /* 0x004fc80007ffe009 */
[----:B---3--:R-:W-:Y:S02]  /*1e90*/  @P5 IADD3 R9, PT, PT, R12, R13, R10 ;  /* 0x0000000d0c095210 */ /* 0x008fe40007ffe00a */
[----:B------:R-:W-:-:S04]  /*1ea0*/  ISETP.NE.U32.AND P5, PT, R3, RZ, PT ;  /* 0x000000ff0300720c */ /* 0x000fc80003fa5070 */
[----:B------:R-:W-:-:S13]  /*1eb0*/  ISETP.NE.AND.EX P5, PT, RZ, RZ, PT, P5 ;  /* 0x000000ffff00720c */ /* 0x000fda0003fa5350 */
[----:B------:R-:W-:Y:S05]  /*1ec0*/  @!P5 BRA `(.L_x_327) ;  /* 0x000000000040d947 */ /* 0x000fea0003800000 */
[----:B------:R-:W1:Y:S02]  /*1ed0*/  LDCU.64 UR8, c[0x0][0x388] ;  /* 0x00007100ff0877ac */ /* 0x000e640008000a00 */
[----:B-1----:R-:W-:-:S04]  /*1ee0*/  LEA R10, P5, R7, UR8, 0x2 ;  /* 0x00000008070a7c11 */ /* 0x002fc8000f8a10ff */
[----:B------:R-:W-:Y:S02]  /*1ef0*/  LEA.HI.X R11, R7, UR9, R8, 0x2, P5 ;  /* 0x00000009070b7c11 */ /* 0x000fe4000a8f1408 */
[----:B------:R-:W-:-:S05]  /*1f00*/  IADD3 R3, P5, PT, RZ, -R3, RZ ;  /* 0x80000003ff037210 */ /* 0x000fca0007fbe0ff */
[----:B------:R-:W-:-:S08]  /*1f10*/  IMAD.X R7, RZ, RZ, -0x1, P5 ;  /* 0xffffffffff077424 */ /* 0x000fd000028e06ff */
.L_x_333:
[----:B------:R-:W-:Y:S02]  /*1f20*/  IMAD.MOV.U32 R4, RZ, RZ, R10 ;  /* 0x000000ffff047224 */ /* 0x000fe400078e000a */
[----:B------:R-:W-:-:S05]  /*1f30*/  IMAD.MOV.U32 R5, RZ, RZ, R11 ;  /* 0x000000ffff057224 */ /* 0x000fca00078e000b */
[----:B------:R-:W2:Y:S01]  /*1f40*/  LDG.E R4, desc[UR6][R4.64] ;  /* 0x0000000604047981 */ /* 0x000ea2000c1e1900 */
[----:B------:R-:W-:-:S05]  /*1f50*/  IADD3 R3, P5, PT, R3, 0x1, RZ ;  /* 0x0000000103037810 */ /* 0x000fca0007fbe0ff */
[----:B------:R-:W-:Y:S01]  /*1f60*/  IMAD.X R7, RZ, RZ, R7, P5 ;  /* 0x000000ffff077224 */ /* 0x000fe200028e0607 */
[----:B------:R-:W-:-:S05]  /*1f70*/  IADD3 R10, P5, PT, R10, 0x1000, RZ ;  /* 0x000010000a0a7810 */ /* 0x000fca0007fbe0ff */
[----:B------:R-:W-:Y:S01]  /*1f80*/  IMAD.X R11, RZ, RZ, R11, P5 ;  /* 0x000000ffff0b7224 */ /* 0x000fe200028e060b */
[----:B------:R-:W-:-:S04]  /*1f90*/  ISETP.NE.U32.AND P5, PT, R3, RZ, PT ;  /* 0x000000ff0300720c */ /* 0x000fc80003fa5070 */
[----:B------:R-:W-:Y:S01]  /*1fa0*/  ISETP.NE.AND.EX P5, PT, R7, RZ, PT, P5 ;  /* 0x000000ff0700720c */ /* 0x000fe20003fa5350 */
[----:B--2---:R-:W-:-:S12]  /*1fb0*/  IMAD.IADD R9, R4, 0x1, R9 ;  /* 0x0000000104097824 */ /* 0x004fd800078e0209 */
[----:B------:R-:W-:Y:S05]  /*1fc0*/  @P5 BRA `(.L_x_333) ;  /* 0xfffffffc00d45947 */ /* 0x000fea000383ffff */
.L_x_327:
[----:B------:R-:W-:Y:S05]  /*1fd0*/  BSYNC.RECONVERGENT B0 ;  /* 0x0000000000007941 */ /* 0x000fea0003800200 */
.L_x_326:
[----:B------:R-:W-:Y:S01]  /*1fe0*/  STS [R6], R9 ;  /* 0x0000000906007388 */ /* 0x000fe20000000800 */
[----:B------:R-:W-:Y:S01]  /*1ff0*/  BAR.SYNC.DEFER_BLOCKING 0x0 ;  /* 0x0000000000007b1d */ /* 0x000fe20000010000 */
[----:B------:R-:W-:-:S05]  /*2000*/  ISETP.GT.U32.AND P5, PT, R2, 0x1f, PT ;  /* 0x0000001f0200780c */ /* 0x000fca0003fa4070 */
[----:B------:R-:W-:Y:S01]  /*2010*/  BSSY.RECONVERGENT B0, `(.L_x_334) ;  /* 0x0000032000007945 */ /* 0x000fe20003800200 */
[----:B------:R-:W-:Y:S04]  /*2020*/  @!P0 LDS R3, [R6+0x800] ;  /* 0x0008000006038984 */ /* 0x000fe80000000800 */
[----:B------:R-:W2:Y:S02]  /*2030*/  @!P0 LDS R4, [R6] ;  /* 0x0000000006048984 */ /* 0x000ea40000000800 */
[----:B--2---:R-:W-:-:S05]  /*2040*/  @!P0 IMAD.IADD R3, R3, 0x1, R4 ;  /* 0x0000000103038824 */ /* 0x004fca00078e0204 */
[----:B------:R-:W-:Y:S01]  /*2050*/  @!P0 STS [R6], R3 ;  /* 0x0000000306008388 */ /* 0x000fe20000000800 */
        /* <DEDUP_REMOVED lines=45> */
.L_x_335:
[----:B------:R-:W-:Y:S05]  /*2330*/  BSYNC.RECONVERGENT B0 ;  /* 0x0000000000007941 */ /* 0x000fea0003800200 */
.L_x_334:
[----:B------:R-:W-:Y:S01]  /*2340*/  STG.E desc[UR6][R4.64], RZ ;  /* 0x000000ff04007986 */ /* 0x000fe2000c101906 */
[----:B------:R-:W-:Y:S05]  /*2350*/  EXIT ;  /* 0x000000000000794d */ /* 0x000fea0003800000 */
        .weak           $__internal_10_$__cuda_sm20_div_u64
        .type           $__internal_10_$__cuda_sm20_div_u64,@function
        .size           $__internal_10_$__cuda_sm20_div_u64,(.L_x_347 - $__internal_10_$__cuda_sm20_div_u64)
$__internal_10_$__cuda_sm20_div_u64:
        /* <DEDUP_REMOVED lines=38> */
[----:B------:R-:W-:Y:S02]  /*25c0*/  IMAD.X R9, RZ, RZ, R9, P0 ;  /* 0x000000ffff097224 */ /* 0x000fe400000e0609 */
[----:B------:R-:W-:-:S04]  /*25d0*/  IMAD.WIDE.U32 R12, R11, R4, RZ ;  /* 0x000000040b0c7225 */ /* 0x000fc800078e00ff */
[----:B------:R-:W-:Y:S01]  /*25e0*/  IMAD.X R9, RZ, RZ, R9, P1 ;  /* 0x000000ffff097224 */ /* 0x000fe200008e0609 */
[----:B------:R-:W-:-:S03]  /*25f0*/  IADD3 R15, P0, PT, -R12, R7, RZ ;  /* 0x000000070c0f7210 */ /* 0x000fc60007f1e1ff */
[----:B------:R-:W-:Y:S01]  /*2600*/  IMAD R13, R9, R4, R13 ;  /* 0x00000004090d7224 */ /* 0x000fe200078e020d */
[----:B------:R-:W-:-:S03]  /*2610*/  IADD3 R7, P1, PT, -R4, R15, RZ ;  /* 0x0000000f04077210 */ /* 0x000fc60007f3e1ff */
[----:B------:R-:W-:Y:S01]  /*2620*/  IMAD.X R14, R8, 0x1, ~R13, P0 ;  /* 0x00000001080e7824 */ /* 0x000fe200000e0e0d */
[----:B------:R-:W-:Y:S02]  /*2630*/  ISETP.GE.U32.AND P0, PT, R15, R4, PT ;  /* 0x000000040f00720c */ /* 0x000fe40003f06070 */
[----:B------:R-:W-:Y:S02]  /*2640*/  IADD3 R8, P2, PT, R11, 0x1, RZ ;  /* 0x000000010b087810 */ /* 0x000fe40007f5e0ff */
[C---:B------:R-:W-:Y:S02]  /*2650*/  ISETP.GE.U32.AND.EX P0, PT, R14.reuse, RZ, PT, P0 ;  /* 0x000000ff0e00720c */ /* 0x040fe40003f06100 */
[----:B------:R-:W-:Y:S01]  /*2660*/  IADD3.X R13, PT, PT, R14, -0x1, RZ, P1, !PT ;  /* 0xffffffff0e0d7810 */ /* 0x000fe20000ffe4ff */
[----:B------:R-:W-:Y:S01]  /*2670*/  IMAD.X R12, RZ, RZ, R9, P2 ;  /* 0x000000ffff0c7224 */ /* 0x000fe200010e0609 */
[----:B------:R-:W-:Y:S02]  /*2680*/  SEL R11, R8, R11, P0 ;  /* 0x0000000b080b7207 */ /* 0x000fe40000000000 */
[----:B------:R-:W-:-:S02]  /*2690*/  SEL R7, R7, R15, P0 ;  /* 0x0000000f07077207 */ /* 0x000fc40000000000 */
[----:B------:R-:W-:Y:S02]  /*26a0*/  SEL R12, R12, R9, P0 ;  /* 0x000000090c0c7207 */ /* 0x000fe40000000000 */
[----:B------:R-:W-:Y:S02]  /*26b0*/  IADD3 R8, P2, PT, R11, 0x1, RZ ;  /* 0x000000010b087810 */ /* 0x000fe40007f5e0ff */
[----:B------:R-:W-:Y:S02]  /*26c0*/  SEL R13, R13, R14, P0 ;  /* 0x0000000e0d0d7207 */ /* 0x000fe40000000000 */
[----:B------:R-:W-:Y:S01]  /*26d0*/  ISETP.GE.U32.AND P0, PT, R7, R4, PT ;  /* 0x000000040700720c */ /* 0x000fe20003f06070 */
[----:B------:R-:W-:Y:S01]  /*26e0*/  IMAD.X R9, RZ, RZ, R12, P2 ;  /* 0x000000ffff097224 */ /* 0x000fe200010e060c */
[----:B------:R-:W-:Y:S01]  /*26f0*/  ISETP.NE.U32.AND P1, PT, R4, RZ, PT ;  /* 0x000000ff0400720c */ /* 0x000fe20003f25070 */
[----:B------:R-:W-:Y:S01]  /*2700*/  IMAD.MOV.U32 R7, RZ, RZ, 0x0 ;  /* 0x00000000ff077424 */ /* 0x000fe200078e00ff */
[----:B------:R-:W-:-:S02]  /*2710*/  ISETP.GE.U32.AND.EX P0, PT, R13, RZ, PT, P0 ;  /* 0x000000ff0d00720c */ /* 0x000fc40003f06100 */
[----:B------:R-:W-:Y:S02]  /*2720*/  ISETP.NE.AND.EX P1, PT, RZ, RZ, PT, P1 ;  /* 0x000000ffff00720c */ /* 0x000fe40003f25310 */
[----:B------:R-:W-:Y:S02]  /*2730*/  SEL R8, R8, R11, P0 ;  /* 0x0000000b08087207 */ /* 0x000fe40000000000 */
[----:B------:R-:W-:Y:S02]  /*2740*/  SEL R9, R9, R12, P0 ;  /* 0x0000000c09097207 */ /* 0x000fe40000000000 */
[----:B------:R-:W-:Y:S02]  /*2750*/  SEL R8, R8, 0xffffffff, P1 ;  /* 0xffffffff08087807 */ /* 0x000fe40000800000 */
[----:B------:R-:W-:Y:S01]  /*2760*/  SEL R9, R9, 0xffffffff, P1 ;  /* 0xffffffff09097807 */ /* 0x000fe20000800000 */
[----:B------:R-:W-:Y:S06]  /*2770*/  RET.REL.NODEC R6 `(_Z16reduceSinglePassILj1024EEvPiS0_PKij) ;  /* 0xffffffd806207950 */ /* 0x000fec0003c3ffff */
.L_x_336:
        /* <DEDUP_REMOVED lines=16> */
.L_x_347:


//--------------------- .nv.shared._Z16reduceSinglePassILj1EEvPiS0_PKij --------------------------
	.section	.nv.shared._Z16reduceSinglePassILj1EEvPiS0_PKij,"aw",@nobits
	.sectionflags	@""
	.align	16
.nv.shared._Z16reduceSinglePassILj1EEvPiS0_PKij:
	.zero		1040


//--------------------- .nv.shared.reserved.0     --------------------------
	.section	.nv.shared.reserved.0,"aw",@nobits
	.weak		__nv_reservedSMEM_offset_0_alias
	.size		__nv_reservedSMEM_offset_0_alias, 0, 64
	.other		__nv_reservedSMEM_offset_0_alias,@"STO_CUDA_RESERVED_SHARED STV_DEFAULT"
__nv_reservedSMEM_offset_0_alias:
	.zero		0
	.zero		64


//--------------------- .nv.global                --------------------------
	.section	.nv.global,"aw",@nobits
	.align	4
.nv.global:
	.type		retirementCount,@object
	.size		retirementCount,(.L_0 - retirementCount)
retirementCount:
	.zero		4
.L_0:


//--------------------- .nv.shared._Z16reduceSinglePassILj2EEvPiS0_PKij --------------------------
	.section	.nv.shared._Z16reduceSinglePassILj2EEvPiS0_PKij,"aw",@nobits
	.sectionflags	@""
	.align	16
.nv.shared._Z16reduceSinglePassILj2EEvPiS0_PKij:
	.zero		1040


//--------------------- .nv.shared._Z16reduceSinglePassILj4EEvPiS0_PKij --------------------------
	.section	.nv.shared._Z16reduceSinglePassILj4EEvPiS0_PKij,"aw",@nobits
	.sectionflags	@""
	.align	16
.nv.shared._Z16reduceSinglePassILj4EEvPiS0_PKij:
	.zero		1040


//--------------------- .nv.shared._Z16reduceSinglePassILj8EEvPiS0_PKij --------------------------
	.section	.nv.shared._Z16reduceSinglePassILj8EEvPiS0_PKij,"aw",@nobits
	.sectionflags	@""
	.align	16
.nv.shared._Z16reduceSinglePassILj8EEvPiS0_PKij:
	.zero		1040


//--------------------- .nv.shared._Z16reduceSinglePassILj16EEvPiS0_PKij --------------------------
	.section	.nv.shared._Z16reduceSinglePassILj16EEvPiS0_PKij,"aw",@nobits
	.sectionflags	@""
	.align	16
.nv.shared._Z16reduceSinglePassILj16EEvPiS0_PKij:
	.zero		1040


//--------------------- .nv.shared._Z16reduceSinglePassILj32EEvPiS0_PKij --------------------------
	.section	.nv.shared._Z16reduceSinglePassILj32EEvPiS0_PKij,"aw",@nobits
	.sectionflags	@""
	.align	16
.nv.shared._Z16reduceSinglePassILj32EEvPiS0_PKij:
	.zero		1040


//--------------------- .nv.shared._Z16reduceSinglePassILj64EEvPiS0_PKij --------------------------
	.section	.nv.shared._Z16reduceSinglePassILj64EEvPiS0_PKij,"aw",@nobits
	.sectionflags	@""
	.align	16
.nv.shared._Z16reduceSinglePassILj64EEvPiS0_PKij:
	.zero		1040


//--------------------- .nv.shared._Z16reduceSinglePassILj128EEvPiS0_PKij --------------------------
	.section	.nv.shared._Z16reduceSinglePassILj128EEvPiS0_PKij,"aw",@nobits
	.sectionflags	@""
	.align	16
.nv.shared._Z16reduceSinglePassILj128EEvPiS0_PKij:
	.zero		1040


//--------------------- .nv.shared._Z16reduceSinglePassILj256EEvPiS0_PKij --------------------------
	.section	.nv.shared._Z16reduceSinglePassILj256EEvPiS0_PKij,"aw",@nobits
	.sectionflags	@""
	.align	16
.nv.shared._Z16reduceSinglePassILj256EEvPiS0_PKij:
	.zero		1040


//--------------------- .nv.shared._Z16reduceSinglePassILj512EEvPiS0_PKij --------------------------
	.section	.nv.shared._Z16reduceSinglePassILj512EEvPiS0_PKij,"aw",@nobits
	.sectionflags	@""
	.align	16
.nv.shared._Z16reduceSinglePassILj512EEvPiS0_PKij:
	.zero		1040


//--------------------- .nv.shared._Z16reduceSinglePassILj1024EEvPiS0_PKij --------------------------
	.section	.nv.shared._Z16reduceSinglePassILj1024EEvPiS0_PKij,"aw",@nobits
	.sectionflags	@""
	.align	16
.nv.shared._Z16reduceSinglePassILj1024EEvPiS0_PKij:
	.zero		1040


//--------------------- .nv.constant0._Z16reduceSinglePassILj1EEvPiS0_PKij --------------------------
	.section	.nv.constant0._Z16reduceSinglePassILj1EEvPiS0_PKij,"a",@progbits
	.sectionflags	@""
	.align	4
.nv.constant0._Z16reduceSinglePassILj1EEvPiS0_PKij:
	.zero		924


//--------------------- .nv.constant0._Z16reduceSinglePassILj2EEvPiS0_PKij --------------------------
	.section	.nv.constant0._Z16reduceSinglePassILj2EEvPiS0_PKij,"a",@progbits
	.sectionflags	@""
	.align	4
.nv.constant0._Z16reduceSinglePassILj2EEvPiS0_PKij:
	.zero		924


//--------------------- .nv.constant0._Z16reduceSinglePassILj4EEvPiS0_PKij --------------------------
	.section	.nv.constant0._Z16reduceSinglePassILj4EEvPiS0_PKij,"a",@progbits
	.sectionflags	@""
	.align	4
.nv.constant0._Z16reduceSinglePassILj4EEvPiS0_PKij:
	.zero		924


//--------------------- .nv.constant0._Z16reduceSinglePassILj8EEvPiS0_PKij --------------------------
	.section	.nv.constant0._Z16reduceSinglePassILj8EEvPiS0_PKij,"a",@progbits
	.sectionflags	@""
	.align	4
.nv.constant0._Z16reduceSinglePassILj8EEvPiS0_PKij:
	.zero		924


//--------------------- .nv.constant0._Z16reduceSinglePassILj16EEvPiS0_PKij --------------------------
	.section	.nv.constant0._Z16reduceSinglePassILj16EEvPiS0_PKij,"a",@progbits
	.sectionflags	@""
	.align	4
.nv.constant0._Z16reduceSinglePassILj16EEvPiS0_PKij:
	.zero		924


//--------------------- .nv.constant0._Z16reduceSinglePassILj32EEvPiS0_PKij --------------------------
	.section	.nv.constant0._Z16reduceSinglePassILj32EEvPiS0_PKij,"a",@progbits
	.sectionflags	@""
	.align	4
.nv.constant0._Z16reduceSinglePassILj32EEvPiS0_PKij:
	.zero		924


//--------------------- .nv.constant0._Z16reduceSinglePassILj64EEvPiS0_PKij --------------------------
	.section	.nv.constant0._Z16reduceSinglePassILj64EEvPiS0_PKij,"a",@progbits
	.sectionflags	@""
	.align	4
.nv.constant0._Z16reduceSinglePassILj64EEvPiS0_PKij:
	.zero		924


//--------------------- .nv.constant0._Z16reduceSinglePassILj128EEvPiS0_PKij --------------------------
	.section	.nv.constant0._Z16reduceSinglePassILj128EEvPiS0_PKij,"a",@progbits
	.sectionflags	@""
	.align	4
.nv.constant0._Z16reduceSinglePassILj128EEvPiS0_PKij:
	.zero		924


//--------------------- .nv.constant0._Z16reduceSinglePassILj256EEvPiS0_PKij --------------------------
	.section	.nv.constant0._Z16reduceSinglePassILj256EEvPiS0_PKij,"a",@progbits
	.sectionflags	@""
	.align	4
.nv.constant0._Z16reduceSinglePassILj256EEvPiS0_PKij:
	.zero		924


//--------------------- .nv.constant0._Z16reduceSinglePassILj512EEvPiS0_PKij --------------------------
	.section	.nv.constant0._Z16reduceSinglePassILj512EEvPiS0_PKij,"a",@progbits
	.sectionflags	@""
	.align	4
.nv.constant0._Z16reduceSinglePassILj512EEvPiS0_PKij:
	.zero		924


//--------------------- .nv.constant0._Z16reduceSinglePassILj1024EEvPiS0_PKij --------------------------
	.section	.nv.constant0._Z16reduceSinglePassILj1024EEvPiS0_PKij,"a",@progbits
	.sectionflags	@""
	.align	4
.nv.constant0._Z16reduceSinglePassILj1024EEvPiS0_PKij:
	.zero		924


//--------------------- SYMBOLS --------------------------

	.type		.nv.reservedSmem.offset0,@object
	.size		.nv.reservedSmem.offset0,0x4
	.type		.nv.reservedSmem.cap,@object
	.size		.nv.reservedSmem.cap,0x4
